//
// Generated by NVIDIA NVVM Compiler
//
// Compiler Build ID: CL-36424714
// Cuda compilation tools, release 13.0, V13.0.88
// Based on NVVM 20.0.0
//

.version 9.0
.target sm_100
.address_size 64

	// .globl	_Z10naive_gemmPKfS0_Pfiii
.extern .shared .align 16 .b8 SharedMem[];

.visible .entry _Z10naive_gemmPKfS0_Pfiii(
	.param .u64 .ptr .align 1 _Z10naive_gemmPKfS0_Pfiii_param_0,
	.param .u64 .ptr .align 1 _Z10naive_gemmPKfS0_Pfiii_param_1,
	.param .u64 .ptr .align 1 _Z10naive_gemmPKfS0_Pfiii_param_2,
	.param .u32 _Z10naive_gemmPKfS0_Pfiii_param_3,
	.param .u32 _Z10naive_gemmPKfS0_Pfiii_param_4,
	.param .u32 _Z10naive_gemmPKfS0_Pfiii_param_5
)
{
	.reg .pred 	%p<13>;
	.reg .b32 	%r<41>;
	.reg .b32 	%f<68>;
	.reg .b64 	%rd<53>;

	ld.param.u64 	%rd7, [_Z10naive_gemmPKfS0_Pfiii_param_0];
	ld.param.u64 	%rd8, [_Z10naive_gemmPKfS0_Pfiii_param_1];
	ld.param.u64 	%rd6, [_Z10naive_gemmPKfS0_Pfiii_param_2];
	ld.param.u32 	%r20, [_Z10naive_gemmPKfS0_Pfiii_param_3];
	ld.param.u32 	%r18, [_Z10naive_gemmPKfS0_Pfiii_param_4];
	ld.param.u32 	%r19, [_Z10naive_gemmPKfS0_Pfiii_param_5];
	cvta.to.global.u64 	%rd1, %rd8;
	cvta.to.global.u64 	%rd2, %rd7;
	mov.u32 	%r21, %ctaid.y;
	mov.u32 	%r22, %ntid.y;
	mov.u32 	%r23, %tid.y;
	mad.lo.s32 	%r1, %r21, %r22, %r23;
	mov.u32 	%r24, %ctaid.x;
	mov.u32 	%r25, %ntid.x;
	mov.u32 	%r26, %tid.x;
	mad.lo.s32 	%r2, %r24, %r25, %r26;
	setp.ge.s32 	%p1, %r1, %r20;
	setp.ge.s32 	%p2, %r2, %r18;
	or.pred  	%p3, %p1, %p2;
	@%p3 bra 	$L__BB0_14;
	setp.lt.s32 	%p4, %r19, 1;
	mov.f32 	%f67, 0f00000000;
	@%p4 bra 	$L__BB0_13;
	mul.lo.s32 	%r3, %r19, %r1;
	and.b32  	%r4, %r19, 7;
	setp.lt.u32 	%p5, %r19, 8;
	mov.f32 	%f67, 0f00000000;
	mov.b32 	%r39, 0;
	@%p5 bra 	$L__BB0_5;
	and.b32  	%r39, %r19, 2147483640;
	neg.s32 	%r37, %r39;
	shl.b32 	%r7, %r18, 3;
	mul.wide.u32 	%rd9, %r3, 4;
	add.s64 	%rd10, %rd9, %rd2;
	add.s64 	%rd52, %rd10, 16;
	mov.f32 	%f67, 0f00000000;
	mul.wide.s32 	%rd13, %r18, 4;
	mov.u32 	%r36, %r2;
$L__BB0_4:
	.pragma "nounroll";
	ld.global.f32 	%f17, [%rd52+-16];
	mul.wide.s32 	%rd11, %r36, 4;
	add.s64 	%rd12, %rd1, %rd11;
	ld.global.f32 	%f18, [%rd12];
	fma.rn.f32 	%f19, %f17, %f18, %f67;
	ld.global.f32 	%f20, [%rd52+-12];
	add.s64 	%rd14, %rd12, %rd13;
	ld.global.f32 	%f21, [%rd14];
	fma.rn.f32 	%f22, %f20, %f21, %f19;
	ld.global.f32 	%f23, [%rd52+-8];
	add.s64 	%rd15, %rd14, %rd13;
	ld.global.f32 	%f24, [%rd15];
	fma.rn.f32 	%f25, %f23, %f24, %f22;
	ld.global.f32 	%f26, [%rd52+-4];
	add.s64 	%rd16, %rd15, %rd13;
	ld.global.f32 	%f27, [%rd16];
	fma.rn.f32 	%f28, %f26, %f27, %f25;
	ld.global.f32 	%f29, [%rd52];
	add.s64 	%rd17, %rd16, %rd13;
	ld.global.f32 	%f30, [%rd17];
	fma.rn.f32 	%f31, %f29, %f30, %f28;
	ld.global.f32 	%f32, [%rd52+4];
	add.s64 	%rd18, %rd17, %rd13;
	ld.global.f32 	%f33, [%rd18];
	fma.rn.f32 	%f34, %f32, %f33, %f31;
	ld.global.f32 	%f35, [%rd52+8];
	add.s64 	%rd19, %rd18, %rd13;
	ld.global.f32 	%f36, [%rd19];
	fma.rn.f32 	%f37, %f35, %f36, %f34;
	ld.global.f32 	%f38, [%rd52+12];
	add.s64 	%rd20, %rd19, %rd13;
	ld.global.f32 	%f39, [%rd20];
	fma.rn.f32 	%f67, %f38, %f39, %f37;
	add.s32 	%r37, %r37, 8;
	add.s32 	%r36, %r36, %r7;
	add.s64 	%rd52, %rd52, 32;
	setp.ne.s32 	%p6, %r37, 0;
	@%p6 bra 	$L__BB0_4;
$L__BB0_5:
	setp.eq.s32 	%p7, %r4, 0;
	@%p7 bra 	$L__BB0_13;
	and.b32  	%r13, %r19, 3;
	setp.lt.u32 	%p8, %r4, 4;
	@%p8 bra 	$L__BB0_8;
	add.s32 	%r28, %r39, %r3;
	mul.wide.u32 	%rd21, %r28, 4;
	add.s64 	%rd22, %rd2, %rd21;
	ld.global.f32 	%f41, [%rd22];
	mad.lo.s32 	%r29, %r39, %r18, %r2;
	mul.wide.s32 	%rd23, %r29, 4;
	add.s64 	%rd24, %rd1, %rd23;
	ld.global.f32 	%f42, [%rd24];
	fma.rn.f32 	%f43, %f41, %f42, %f67;
	cvt.u64.u32 	%rd25, %r3;
	cvt.u64.u32 	%rd26, %r39;
	add.s64 	%rd27, %rd26, %rd25;
	shl.b64 	%rd28, %rd27, 2;
	add.s64 	%rd29, %rd2, %rd28;
	ld.global.f32 	%f44, [%rd29+4];
	mul.wide.s32 	%rd30, %r18, 4;
	add.s64 	%rd31, %rd24, %rd30;
	ld.global.f32 	%f45, [%rd31];
	fma.rn.f32 	%f46, %f44, %f45, %f43;
	ld.global.f32 	%f47, [%rd29+8];
	add.s64 	%rd32, %rd31, %rd30;
	ld.global.f32 	%f48, [%rd32];
	fma.rn.f32 	%f49, %f47, %f48, %f46;
	ld.global.f32 	%f50, [%rd29+12];
	add.s64 	%rd33, %rd32, %rd30;
	ld.global.f32 	%f51, [%rd33];
	fma.rn.f32 	%f67, %f50, %f51, %f49;
	add.s32 	%r39, %r39, 4;
$L__BB0_8:
	setp.eq.s32 	%p9, %r13, 0;
	@%p9 bra 	$L__BB0_13;
	setp.eq.s32 	%p10, %r13, 1;
	@%p10 bra 	$L__BB0_11;
	add.s32 	%r30, %r39, %r3;
	mul.wide.u32 	%rd34, %r30, 4;
	add.s64 	%rd35, %rd2, %rd34;
	ld.global.f32 	%f53, [%rd35];
	mad.lo.s32 	%r31, %r39, %r18, %r2;
	mul.wide.s32 	%rd36, %r31, 4;
	add.s64 	%rd37, %rd1, %rd36;
	ld.global.f32 	%f54, [%rd37];
	fma.rn.f32 	%f55, %f53, %f54, %f67;
	cvt.u64.u32 	%rd38, %r3;
	cvt.u64.u32 	%rd39, %r39;
	add.s64 	%rd40, %rd39, %rd38;
	shl.b64 	%rd41, %rd40, 2;
	add.s64 	%rd42, %rd2, %rd41;
	ld.global.f32 	%f56, [%rd42+4];
	mul.wide.s32 	%rd43, %r18, 4;
	add.s64 	%rd44, %rd37, %rd43;
	ld.global.f32 	%f57, [%rd44];
	fma.rn.f32 	%f67, %f56, %f57, %f55;
	add.s32 	%r39, %r39, 2;
$L__BB0_11:
	and.b32  	%r32, %r19, 1;
	setp.eq.b32 	%p11, %r32, 1;
	not.pred 	%p12, %p11;
	@%p12 bra 	$L__BB0_13;
	add.s32 	%r33, %r39, %r3;
	mul.wide.u32 	%rd45, %r33, 4;
	add.s64 	%rd46, %rd2, %rd45;
	ld.global.f32 	%f58, [%rd46];
	mad.lo.s32 	%r34, %r39, %r18, %r2;
	mul.wide.s32 	%rd47, %r34, 4;
	add.s64 	%rd48, %rd1, %rd47;
	ld.global.f32 	%f59, [%rd48];
	fma.rn.f32 	%f67, %f58, %f59, %f67;
$L__BB0_13:
	mad.lo.s32 	%r35, %r18, %r1, %r2;
	cvta.to.global.u64 	%rd49, %rd6;
	mul.wide.s32 	%rd50, %r35, 4;
	add.s64 	%rd51, %rd49, %rd50;
	st.global.f32 	[%rd51], %f67;
$L__BB0_14:
	ret;

}
	// .globl	_Z18kernel_tiled_floatILi256ELi8ELi2ELi128ELi128ELi16ELi8ELi8ELi4ELi0EEvPKfS1_Pfiii
.visible .entry _Z18kernel_tiled_floatILi256ELi8ELi2ELi128ELi128ELi16ELi8ELi8ELi4ELi0EEvPKfS1_Pfiii(
	.param .u64 .ptr .align 1 _Z18kernel_tiled_floatILi256ELi8ELi2ELi128ELi128ELi16ELi8ELi8ELi4ELi0EEvPKfS1_Pfiii_param_0,
	.param .u64 .ptr .align 1 _Z18kernel_tiled_floatILi256ELi8ELi2ELi128ELi128ELi16ELi8ELi8ELi4ELi0EEvPKfS1_Pfiii_param_1,
	.param .u64 .ptr .align 1 _Z18kernel_tiled_floatILi256ELi8ELi2ELi128ELi128ELi16ELi8ELi8ELi4ELi0EEvPKfS1_Pfiii_param_2,
	.param .u32 _Z18kernel_tiled_floatILi256ELi8ELi2ELi128ELi128ELi16ELi8ELi8ELi4ELi0EEvPKfS1_Pfiii_param_3,
	.param .u32 _Z18kernel_tiled_floatILi256ELi8ELi2ELi128ELi128ELi16ELi8ELi8ELi4ELi0EEvPKfS1_Pfiii_param_4,
	.param .u32 _Z18kernel_tiled_floatILi256ELi8ELi2ELi128ELi128ELi16ELi8ELi8ELi4ELi0EEvPKfS1_Pfiii_param_5
)
.maxntid 256
{
	.reg .pred 	%p<8>;
	.reg .b32 	%r<161>;
	.reg .b32 	%f<787>;
	.reg .b64 	%rd<57>;

	ld.param.u32 	%r20, [_Z18kernel_tiled_floatILi256ELi8ELi2ELi128ELi128ELi16ELi8ELi8ELi4ELi0EEvPKfS1_Pfiii_param_3];
	ld.param.u32 	%r21, [_Z18kernel_tiled_floatILi256ELi8ELi2ELi128ELi128ELi16ELi8ELi8ELi4ELi0EEvPKfS1_Pfiii_param_4];
	mov.u32 	%r23, %ctaid.x;
	shl.b32 	%r24, %r23, 4;
	and.b32  	%r1, %r24, -128;
	mov.u32 	%r25, %ctaid.y;
	shl.b32 	%r26, %r25, 10;
	shl.b32 	%r27, %r23, 7;
	and.b32  	%r28, %r27, 896;
	or.b32  	%r2, %r28, %r26;
	setp.ge.s32 	%p1, %r2, %r20;
	setp.ge.s32 	%p2, %r1, %r21;
	or.pred  	%p3, %p1, %p2;
	@%p3 bra 	$L__BB1_9;
	ld.param.u32 	%r152, [_Z18kernel_tiled_floatILi256ELi8ELi2ELi128ELi128ELi16ELi8ELi8ELi4ELi0EEvPKfS1_Pfiii_param_5];
	ld.param.u32 	%r149, [_Z18kernel_tiled_floatILi256ELi8ELi2ELi128ELi128ELi16ELi8ELi8ELi4ELi0EEvPKfS1_Pfiii_param_4];
	ld.param.u32 	%r147, [_Z18kernel_tiled_floatILi256ELi8ELi2ELi128ELi128ELi16ELi8ELi8ELi4ELi0EEvPKfS1_Pfiii_param_3];
	ld.param.u64 	%rd54, [_Z18kernel_tiled_floatILi256ELi8ELi2ELi128ELi128ELi16ELi8ELi8ELi4ELi0EEvPKfS1_Pfiii_param_1];
	ld.param.u64 	%rd52, [_Z18kernel_tiled_floatILi256ELi8ELi2ELi128ELi128ELi16ELi8ELi8ELi4ELi0EEvPKfS1_Pfiii_param_0];
	mov.u32 	%r30, %tid.x;
	shr.u32 	%r31, %r30, 2;
	add.s32 	%r32, %r2, %r31;
	shl.b32 	%r33, %r30, 2;
	and.b32  	%r34, %r33, 12;
	mad.lo.s32 	%r35, %r32, %r147, %r34;
	mul.wide.u32 	%rd8, %r35, 4;
	add.s64 	%rd4, %rd52, %rd8;
	// begin inline asm
	ld.ca.global.v4.f32 {%f401, %f402, %f403, %f404}, [%rd4];
	// end inline asm
	shl.b32 	%r36, %r147, 6;
	add.s32 	%r37, %r35, %r36;
	mul.wide.u32 	%rd9, %r37, 4;
	add.s64 	%rd5, %rd52, %rd9;
	// begin inline asm
	ld.ca.global.v4.f32 {%f405, %f406, %f407, %f408}, [%rd5];
	// end inline asm
	and.b32  	%r38, %r33, 124;
	add.s32 	%r39, %r38, %r1;
	shr.u32 	%r40, %r30, 5;
	mad.lo.s32 	%r41, %r40, %r149, %r39;
	mul.wide.s32 	%rd10, %r41, 4;
	add.s64 	%rd6, %rd54, %rd10;
	// begin inline asm
	ld.ca.global.v4.f32 {%f409, %f410, %f411, %f412}, [%rd6];
	// end inline asm
	shl.b32 	%r42, %r149, 3;
	add.s32 	%r43, %r41, %r42;
	mul.wide.s32 	%rd11, %r43, 4;
	add.s64 	%rd7, %rd54, %rd11;
	// begin inline asm
	ld.ca.global.v4.f32 {%f413, %f414, %f415, %f416}, [%rd7];
	// end inline asm
	mad.lo.s32 	%r44, %r34, 132, %r31;
	shl.b32 	%r45, %r44, 2;
	mov.u32 	%r46, SharedMem;
	add.s32 	%r47, %r46, %r45;
	st.shared.f32 	[%r47], %f401;
	st.shared.f32 	[%r47+528], %f402;
	st.shared.f32 	[%r47+1056], %f403;
	st.shared.f32 	[%r47+1584], %f404;
	st.shared.f32 	[%r47+256], %f405;
	st.shared.f32 	[%r47+784], %f406;
	st.shared.f32 	[%r47+1312], %f407;
	st.shared.f32 	[%r47+1840], %f408;
	mad.lo.s32 	%r48, %r40, 132, %r38;
	shl.b32 	%r49, %r48, 2;
	add.s32 	%r50, %r46, %r49;
	st.shared.v4.f32 	[%r50+16896], {%f409, %f410, %f411, %f412};
	st.shared.v4.f32 	[%r50+21120], {%f413, %f414, %f415, %f416};
	bar.sync 	0;
	setp.lt.s32 	%p4, %r152, 17;
	mov.b32 	%r154, 0;
	mov.f32 	%f659, 0f00000000;
	mov.f32 	%f660, %f659;
	mov.f32 	%f661, %f659;
	mov.f32 	%f662, %f659;
	mov.f32 	%f663, %f659;
	mov.f32 	%f664, %f659;
	mov.f32 	%f665, %f659;
	mov.f32 	%f666, %f659;
	mov.f32 	%f667, %f659;
	mov.f32 	%f668, %f659;
	mov.f32 	%f669, %f659;
	mov.f32 	%f670, %f659;
	mov.f32 	%f671, %f659;
	mov.f32 	%f672, %f659;
	mov.f32 	%f673, %f659;
	mov.f32 	%f674, %f659;
	mov.f32 	%f675, %f659;
	mov.f32 	%f676, %f659;
	mov.f32 	%f677, %f659;
	mov.f32 	%f678, %f659;
	mov.f32 	%f679, %f659;
	mov.f32 	%f680, %f659;
	mov.f32 	%f681, %f659;
	mov.f32 	%f682, %f659;
	mov.f32 	%f683, %f659;
	mov.f32 	%f684, %f659;
	mov.f32 	%f685, %f659;
	mov.f32 	%f686, %f659;
	mov.f32 	%f687, %f659;
	mov.f32 	%f688, %f659;
	mov.f32 	%f689, %f659;
	mov.f32 	%f690, %f659;
	mov.f32 	%f691, %f659;
	mov.f32 	%f692, %f659;
	mov.f32 	%f693, %f659;
	mov.f32 	%f694, %f659;
	mov.f32 	%f695, %f659;
	mov.f32 	%f696, %f659;
	mov.f32 	%f697, %f659;
	mov.f32 	%f698, %f659;
	mov.f32 	%f699, %f659;
	mov.f32 	%f700, %f659;
	mov.f32 	%f701, %f659;
	mov.f32 	%f702, %f659;
	mov.f32 	%f703, %f659;
	mov.f32 	%f704, %f659;
	mov.f32 	%f705, %f659;
	mov.f32 	%f706, %f659;
	mov.f32 	%f707, %f659;
	mov.f32 	%f708, %f659;
	mov.f32 	%f709, %f659;
	mov.f32 	%f710, %f659;
	mov.f32 	%f711, %f659;
	mov.f32 	%f712, %f659;
	mov.f32 	%f713, %f659;
	mov.f32 	%f714, %f659;
	mov.f32 	%f715, %f659;
	mov.f32 	%f716, %f659;
	mov.f32 	%f717, %f659;
	mov.f32 	%f718, %f659;
	mov.f32 	%f719, %f659;
	mov.f32 	%f720, %f659;
	mov.f32 	%f721, %f659;
	mov.f32 	%f722, %f659;
	@%p4 bra 	$L__BB1_6;
	mov.b32 	%r155, 0;
	mov.f32 	%f659, 0f00000000;
	mov.u32 	%r156, %r155;
$L__BB1_3:
	ld.param.u32 	%r150, [_Z18kernel_tiled_floatILi256ELi8ELi2ELi128ELi128ELi16ELi8ELi8ELi4ELi0EEvPKfS1_Pfiii_param_4];
	ld.param.u32 	%r148, [_Z18kernel_tiled_floatILi256ELi8ELi2ELi128ELi128ELi16ELi8ELi8ELi4ELi0EEvPKfS1_Pfiii_param_3];
	ld.param.u64 	%rd55, [_Z18kernel_tiled_floatILi256ELi8ELi2ELi128ELi128ELi16ELi8ELi8ELi4ELi0EEvPKfS1_Pfiii_param_1];
	ld.param.u64 	%rd53, [_Z18kernel_tiled_floatILi256ELi8ELi2ELi128ELi128ELi16ELi8ELi8ELi4ELi0EEvPKfS1_Pfiii_param_0];
	add.s32 	%r155, %r155, 16;
	mov.u32 	%r53, %tid.x;
	shr.u32 	%r54, %r53, 2;
	mov.u32 	%r55, %ctaid.x;
	shl.b32 	%r56, %r55, 7;
	and.b32  	%r57, %r56, 896;
	mov.u32 	%r58, %ctaid.y;
	shl.b32 	%r59, %r58, 10;
	or.b32  	%r60, %r57, %r59;
	add.s32 	%r61, %r60, %r54;
	shl.b32 	%r62, %r53, 2;
	and.b32  	%r63, %r62, 12;
	mad.lo.s32 	%r64, %r61, %r148, %r63;
	add.s32 	%r65, %r64, %r155;
	mul.wide.u32 	%rd16, %r65, 4;
	add.s64 	%rd12, %rd53, %rd16;
	// begin inline asm
	ld.ca.global.v4.f32 {%f419, %f420, %f421, %f422}, [%rd12];
	// end inline asm
	shl.b32 	%r66, %r148, 6;
	add.s32 	%r67, %r65, %r66;
	mul.wide.u32 	%rd17, %r67, 4;
	add.s64 	%rd13, %rd53, %rd17;
	// begin inline asm
	ld.ca.global.v4.f32 {%f423, %f424, %f425, %f426}, [%rd13];
	// end inline asm
	shr.u32 	%r68, %r53, 5;
	add.s32 	%r69, %r155, %r68;
	and.b32  	%r70, %r62, 124;
	shl.b32 	%r71, %r55, 4;
	and.b32  	%r72, %r71, -128;
	or.b32  	%r73, %r70, %r72;
	mad.lo.s32 	%r74, %r69, %r150, %r73;
	mul.wide.s32 	%rd18, %r74, 4;
	add.s64 	%rd14, %rd55, %rd18;
	// begin inline asm
	ld.ca.global.v4.f32 {%f427, %f428, %f429, %f430}, [%rd14];
	// end inline asm
	shl.b32 	%r75, %r150, 3;
	add.s32 	%r76, %r74, %r75;
	mul.wide.s32 	%rd19, %r76, 4;
	add.s64 	%rd15, %rd55, %rd19;
	// begin inline asm
	ld.ca.global.v4.f32 {%f431, %f432, %f433, %f434}, [%rd15];
	// end inline asm
	shl.b32 	%r77, %r53, 1;
	and.b32  	%r78, %r77, 2016;
	mov.u32 	%r79, SharedMem;
	add.s32 	%r80, %r78, %r79;
	mad.lo.s32 	%r81, %r156, 8448, %r80;
	add.s32 	%r157, %r81, 16;
	mov.b32 	%r158, 16896;
$L__BB1_4:
	ld.shared.v4.f32 	{%f435, %f436, %f437, %f438}, [%r157+-16];
	ld.shared.v4.f32 	{%f439, %f440, %f441, %f442}, [%r157];
	mov.u32 	%r82, %tid.x;
	shl.b32 	%r83, %r82, 4;
	and.b32  	%r84, %r83, 240;
	mov.u32 	%r85, SharedMem;
	add.s32 	%r86, %r85, %r84;
	mad.lo.s32 	%r87, %r156, 8448, %r86;
	add.s32 	%r88, %r87, %r158;
	ld.shared.v4.f32 	{%f443, %f444, %f445, %f446}, [%r88];
	ld.shared.v4.f32 	{%f447, %f448, %f449, %f450}, [%r88+256];
	fma.rn.f32 	%f690, %f435, %f443, %f690;
	fma.rn.f32 	%f689, %f435, %f444, %f689;
	fma.rn.f32 	%f688, %f435, %f445, %f688;
	fma.rn.f32 	%f687, %f435, %f446, %f687;
	fma.rn.f32 	%f686, %f435, %f447, %f686;
	fma.rn.f32 	%f685, %f435, %f448, %f685;
	fma.rn.f32 	%f684, %f435, %f449, %f684;
	fma.rn.f32 	%f683, %f435, %f450, %f683;
	fma.rn.f32 	%f682, %f436, %f443, %f682;
	fma.rn.f32 	%f681, %f436, %f444, %f681;
	fma.rn.f32 	%f680, %f436, %f445, %f680;
	fma.rn.f32 	%f679, %f436, %f446, %f679;
	fma.rn.f32 	%f678, %f436, %f447, %f678;
	fma.rn.f32 	%f677, %f436, %f448, %f677;
	fma.rn.f32 	%f676, %f436, %f449, %f676;
	fma.rn.f32 	%f675, %f436, %f450, %f675;
	fma.rn.f32 	%f674, %f437, %f443, %f674;
	fma.rn.f32 	%f673, %f437, %f444, %f673;
	fma.rn.f32 	%f672, %f437, %f445, %f672;
	fma.rn.f32 	%f671, %f437, %f446, %f671;
	fma.rn.f32 	%f670, %f437, %f447, %f670;
	fma.rn.f32 	%f669, %f437, %f448, %f669;
	fma.rn.f32 	%f668, %f437, %f449, %f668;
	fma.rn.f32 	%f667, %f437, %f450, %f667;
	fma.rn.f32 	%f666, %f438, %f443, %f666;
	fma.rn.f32 	%f665, %f438, %f444, %f665;
	fma.rn.f32 	%f664, %f438, %f445, %f664;
	fma.rn.f32 	%f663, %f438, %f446, %f663;
	fma.rn.f32 	%f662, %f438, %f447, %f662;
	fma.rn.f32 	%f661, %f438, %f448, %f661;
	fma.rn.f32 	%f660, %f438, %f449, %f660;
	fma.rn.f32 	%f659, %f438, %f450, %f659;
	fma.rn.f32 	%f691, %f439, %f443, %f691;
	fma.rn.f32 	%f692, %f439, %f444, %f692;
	fma.rn.f32 	%f693, %f439, %f445, %f693;
	fma.rn.f32 	%f694, %f439, %f446, %f694;
	fma.rn.f32 	%f695, %f439, %f447, %f695;
	fma.rn.f32 	%f696, %f439, %f448, %f696;
	fma.rn.f32 	%f697, %f439, %f449, %f697;
	fma.rn.f32 	%f698, %f439, %f450, %f698;
	fma.rn.f32 	%f699, %f440, %f443, %f699;
	fma.rn.f32 	%f700, %f440, %f444, %f700;
	fma.rn.f32 	%f701, %f440, %f445, %f701;
	fma.rn.f32 	%f702, %f440, %f446, %f702;
	fma.rn.f32 	%f703, %f440, %f447, %f703;
	fma.rn.f32 	%f704, %f440, %f448, %f704;
	fma.rn.f32 	%f705, %f440, %f449, %f705;
	fma.rn.f32 	%f706, %f440, %f450, %f706;
	fma.rn.f32 	%f707, %f441, %f443, %f707;
	fma.rn.f32 	%f708, %f441, %f444, %f708;
	fma.rn.f32 	%f709, %f441, %f445, %f709;
	fma.rn.f32 	%f710, %f441, %f446, %f710;
	fma.rn.f32 	%f711, %f441, %f447, %f711;
	fma.rn.f32 	%f712, %f441, %f448, %f712;
	fma.rn.f32 	%f713, %f441, %f449, %f713;
	fma.rn.f32 	%f714, %f441, %f450, %f714;
	fma.rn.f32 	%f715, %f442, %f443, %f715;
	fma.rn.f32 	%f716, %f442, %f444, %f716;
	fma.rn.f32 	%f717, %f442, %f445, %f717;
	fma.rn.f32 	%f718, %f442, %f446, %f718;
	fma.rn.f32 	%f719, %f442, %f447, %f719;
	fma.rn.f32 	%f720, %f442, %f448, %f720;
	fma.rn.f32 	%f721, %f442, %f449, %f721;
	fma.rn.f32 	%f722, %f442, %f450, %f722;
	add.s32 	%r158, %r158, 528;
	add.s32 	%r157, %r157, 528;
	setp.ne.s32 	%p5, %r158, 25344;
	@%p5 bra 	$L__BB1_4;
	ld.param.u32 	%r153, [_Z18kernel_tiled_floatILi256ELi8ELi2ELi128ELi128ELi16ELi8ELi8ELi4ELi0EEvPKfS1_Pfiii_param_5];
	xor.b32  	%r156, %r156, 1;
	mul.lo.s32 	%r154, %r156, 8448;
	mov.u32 	%r89, %tid.x;
	shr.u32 	%r90, %r89, 2;
	shl.b32 	%r91, %r89, 2;
	and.b32  	%r92, %r91, 12;
	mad.lo.s32 	%r93, %r92, 132, %r90;
	shl.b32 	%r94, %r93, 2;
	mov.u32 	%r95, SharedMem;
	add.s32 	%r96, %r95, %r94;
	add.s32 	%r97, %r96, %r154;
	st.shared.f32 	[%r97], %f419;
	st.shared.f32 	[%r97+528], %f420;
	st.shared.f32 	[%r97+1056], %f421;
	st.shared.f32 	[%r97+1584], %f422;
	st.shared.f32 	[%r97+256], %f423;
	st.shared.f32 	[%r97+784], %f424;
	st.shared.f32 	[%r97+1312], %f425;
	st.shared.f32 	[%r97+1840], %f426;
	shr.u32 	%r98, %r89, 5;
	and.b32  	%r99, %r91, 124;
	mad.lo.s32 	%r100, %r98, 132, %r99;
	shl.b32 	%r101, %r100, 2;
	add.s32 	%r102, %r95, %r101;
	add.s32 	%r103, %r102, %r154;
	st.shared.v4.f32 	[%r103+16896], {%f427, %f428, %f429, %f430};
	st.shared.v4.f32 	[%r103+21120], {%f431, %f432, %f433, %f434};
	bar.sync 	0;
	add.s32 	%r104, %r153, -16;
	setp.lt.s32 	%p6, %r155, %r104;
	@%p6 bra 	$L__BB1_3;
$L__BB1_6:
	mov.u32 	%r106, %tid.x;
	shl.b32 	%r107, %r106, 1;
	and.b32  	%r108, %r107, 2016;
	add.s32 	%r109, %r154, %r108;
	mov.u32 	%r110, SharedMem;
	add.s32 	%r111, %r109, %r110;
	add.s32 	%r159, %r111, 16;
	shl.b32 	%r112, %r106, 4;
	and.b32  	%r113, %r112, 240;
	add.s32 	%r114, %r154, %r113;
	add.s32 	%r5, %r110, %r114;
	mov.b32 	%r160, 16896;
$L__BB1_7:
	ld.shared.v4.f32 	{%f451, %f452, %f453, %f454}, [%r159+-16];
	ld.shared.v4.f32 	{%f455, %f456, %f457, %f458}, [%r159];
	add.s32 	%r115, %r5, %r160;
	ld.shared.v4.f32 	{%f459, %f460, %f461, %f462}, [%r115];
	ld.shared.v4.f32 	{%f463, %f464, %f465, %f466}, [%r115+256];
	fma.rn.f32 	%f690, %f451, %f459, %f690;
	fma.rn.f32 	%f689, %f451, %f460, %f689;
	fma.rn.f32 	%f688, %f451, %f461, %f688;
	fma.rn.f32 	%f687, %f451, %f462, %f687;
	fma.rn.f32 	%f686, %f451, %f463, %f686;
	fma.rn.f32 	%f685, %f451, %f464, %f685;
	fma.rn.f32 	%f684, %f451, %f465, %f684;
	fma.rn.f32 	%f683, %f451, %f466, %f683;
	fma.rn.f32 	%f682, %f452, %f459, %f682;
	fma.rn.f32 	%f681, %f452, %f460, %f681;
	fma.rn.f32 	%f680, %f452, %f461, %f680;
	fma.rn.f32 	%f679, %f452, %f462, %f679;
	fma.rn.f32 	%f678, %f452, %f463, %f678;
	fma.rn.f32 	%f677, %f452, %f464, %f677;
	fma.rn.f32 	%f676, %f452, %f465, %f676;
	fma.rn.f32 	%f675, %f452, %f466, %f675;
	fma.rn.f32 	%f674, %f453, %f459, %f674;
	fma.rn.f32 	%f673, %f453, %f460, %f673;
	fma.rn.f32 	%f672, %f453, %f461, %f672;
	fma.rn.f32 	%f671, %f453, %f462, %f671;
	fma.rn.f32 	%f670, %f453, %f463, %f670;
	fma.rn.f32 	%f669, %f453, %f464, %f669;
	fma.rn.f32 	%f668, %f453, %f465, %f668;
	fma.rn.f32 	%f667, %f453, %f466, %f667;
	fma.rn.f32 	%f666, %f454, %f459, %f666;
	fma.rn.f32 	%f665, %f454, %f460, %f665;
	fma.rn.f32 	%f664, %f454, %f461, %f664;
	fma.rn.f32 	%f663, %f454, %f462, %f663;
	fma.rn.f32 	%f662, %f454, %f463, %f662;
	fma.rn.f32 	%f661, %f454, %f464, %f661;
	fma.rn.f32 	%f660, %f454, %f465, %f660;
	fma.rn.f32 	%f659, %f454, %f466, %f659;
	fma.rn.f32 	%f691, %f455, %f459, %f691;
	fma.rn.f32 	%f692, %f455, %f460, %f692;
	fma.rn.f32 	%f693, %f455, %f461, %f693;
	fma.rn.f32 	%f694, %f455, %f462, %f694;
	fma.rn.f32 	%f695, %f455, %f463, %f695;
	fma.rn.f32 	%f696, %f455, %f464, %f696;
	fma.rn.f32 	%f697, %f455, %f465, %f697;
	fma.rn.f32 	%f698, %f455, %f466, %f698;
	fma.rn.f32 	%f699, %f456, %f459, %f699;
	fma.rn.f32 	%f700, %f456, %f460, %f700;
	fma.rn.f32 	%f701, %f456, %f461, %f701;
	fma.rn.f32 	%f702, %f456, %f462, %f702;
	fma.rn.f32 	%f703, %f456, %f463, %f703;
	fma.rn.f32 	%f704, %f456, %f464, %f704;
	fma.rn.f32 	%f705, %f456, %f465, %f705;
	fma.rn.f32 	%f706, %f456, %f466, %f706;
	fma.rn.f32 	%f707, %f457, %f459, %f707;
	fma.rn.f32 	%f708, %f457, %f460, %f708;
	fma.rn.f32 	%f709, %f457, %f461, %f709;
	fma.rn.f32 	%f710, %f457, %f462, %f710;
	fma.rn.f32 	%f711, %f457, %f463, %f711;
	fma.rn.f32 	%f712, %f457, %f464, %f712;
	fma.rn.f32 	%f713, %f457, %f465, %f713;
	fma.rn.f32 	%f714, %f457, %f466, %f714;
	fma.rn.f32 	%f715, %f458, %f459, %f715;
	fma.rn.f32 	%f716, %f458, %f460, %f716;
	fma.rn.f32 	%f717, %f458, %f461, %f717;
	fma.rn.f32 	%f718, %f458, %f462, %f718;
	fma.rn.f32 	%f719, %f458, %f463, %f719;
	fma.rn.f32 	%f720, %f458, %f464, %f720;
	fma.rn.f32 	%f721, %f458, %f465, %f721;
	fma.rn.f32 	%f722, %f458, %f466, %f722;
	add.s32 	%r160, %r160, 528;
	add.s32 	%r159, %r159, 528;
	setp.ne.s32 	%p7, %r160, 25344;
	@%p7 bra 	$L__BB1_7;
	ld.param.u32 	%r151, [_Z18kernel_tiled_floatILi256ELi8ELi2ELi128ELi128ELi16ELi8ELi8ELi4ELi0EEvPKfS1_Pfiii_param_4];
	ld.param.u64 	%rd56, [_Z18kernel_tiled_floatILi256ELi8ELi2ELi128ELi128ELi16ELi8ELi8ELi4ELi0EEvPKfS1_Pfiii_param_2];
	mov.u32 	%r116, %tid.x;
	shr.u32 	%r117, %r116, 1;
	and.b32  	%r118, %r117, 504;
	mov.u32 	%r119, %ctaid.x;
	shl.b32 	%r120, %r119, 7;
	and.b32  	%r121, %r120, 896;
	mov.u32 	%r122, %ctaid.y;
	shl.b32 	%r123, %r122, 10;
	or.b32  	%r124, %r121, %r123;
	add.s32 	%r125, %r124, %r118;
	shl.b32 	%r126, %r116, 2;
	and.b32  	%r127, %r126, 60;
	shl.b32 	%r128, %r119, 4;
	and.b32  	%r129, %r128, -128;
	or.b32  	%r130, %r127, %r129;
	mad.lo.s32 	%r131, %r125, %r151, %r130;
	mul.wide.u32 	%rd36, %r131, 4;
	add.s64 	%rd20, %rd56, %rd36;
	// begin inline asm
	st.global.v4.f32 [%rd20], {%f690, %f689, %f688, %f687};
	// end inline asm
	add.s32 	%r132, %r131, 64;
	mul.wide.u32 	%rd37, %r132, 4;
	add.s64 	%rd21, %rd56, %rd37;
	// begin inline asm
	st.global.v4.f32 [%rd21], {%f686, %f685, %f684, %f683};
	// end inline asm
	add.s32 	%r133, %r131, %r151;
	mul.wide.u32 	%rd38, %r133, 4;
	add.s64 	%rd22, %rd56, %rd38;
	// begin inline asm
	st.global.v4.f32 [%rd22], {%f682, %f681, %f680, %f679};
	// end inline asm
	add.s32 	%r134, %r132, %r151;
	mul.wide.u32 	%rd39, %r134, 4;
	add.s64 	%rd23, %rd56, %rd39;
	// begin inline asm
	st.global.v4.f32 [%rd23], {%f678, %f677, %f676, %f675};
	// end inline asm
	add.s32 	%r135, %r133, %r151;
	mul.wide.u32 	%rd40, %r135, 4;
	add.s64 	%rd24, %rd56, %rd40;
	// begin inline asm
	st.global.v4.f32 [%rd24], {%f674, %f673, %f672, %f671};
	// end inline asm
	add.s32 	%r136, %r134, %r151;
	mul.wide.u32 	%rd41, %r136, 4;
	add.s64 	%rd25, %rd56, %rd41;
	// begin inline asm
	st.global.v4.f32 [%rd25], {%f670, %f669, %f668, %f667};
	// end inline asm
	add.s32 	%r137, %r135, %r151;
	mul.wide.u32 	%rd42, %r137, 4;
	add.s64 	%rd26, %rd56, %rd42;
	// begin inline asm
	st.global.v4.f32 [%rd26], {%f666, %f665, %f664, %f663};
	// end inline asm
	add.s32 	%r138, %r136, %r151;
	mul.wide.u32 	%rd43, %r138, 4;
	add.s64 	%rd27, %rd56, %rd43;
	// begin inline asm
	st.global.v4.f32 [%rd27], {%f662, %f661, %f660, %f659};
	// end inline asm
	add.s32 	%r139, %r137, %r151;
	mul.wide.u32 	%rd44, %r139, 4;
	add.s64 	%rd28, %rd56, %rd44;
	// begin inline asm
	st.global.v4.f32 [%rd28], {%f691, %f692, %f693, %f694};
	// end inline asm
	add.s32 	%r140, %r138, %r151;
	mul.wide.u32 	%rd45, %r140, 4;
	add.s64 	%rd29, %rd56, %rd45;
	// begin inline asm
	st.global.v4.f32 [%rd29], {%f695, %f696, %f697, %f698};
	// end inline asm
	add.s32 	%r141, %r139, %r151;
	mul.wide.u32 	%rd46, %r141, 4;
	add.s64 	%rd30, %rd56, %rd46;
	// begin inline asm
	st.global.v4.f32 [%rd30], {%f699, %f700, %f701, %f702};
	// end inline asm
	add.s32 	%r142, %r140, %r151;
	mul.wide.u32 	%rd47, %r142, 4;
	add.s64 	%rd31, %rd56, %rd47;
	// begin inline asm
	st.global.v4.f32 [%rd31], {%f703, %f704, %f705, %f706};
	// end inline asm
	add.s32 	%r143, %r141, %r151;
	mul.wide.u32 	%rd48, %r143, 4;
	add.s64 	%rd32, %rd56, %rd48;
	// begin inline asm
	st.global.v4.f32 [%rd32], {%f707, %f708, %f709, %f710};
	// end inline asm
	add.s32 	%r144, %r142, %r151;
	mul.wide.u32 	%rd49, %r144, 4;
	add.s64 	%rd33, %rd56, %rd49;
	// begin inline asm
	st.global.v4.f32 [%rd33], {%f711, %f712, %f713, %f714};
	// end inline asm
	add.s32 	%r145, %r143, %r151;
	mul.wide.u32 	%rd50, %r145, 4;
	add.s64 	%rd34, %rd56, %rd50;
	// begin inline asm
	st.global.v4.f32 [%rd34], {%f715, %f716, %f717, %f718};
	// end inline asm
	add.s32 	%r146, %r144, %r151;
	mul.wide.u32 	%rd51, %r146, 4;
	add.s64 	%rd35, %rd56, %rd51;
	// begin inline asm
	st.global.v4.f32 [%rd35], {%f719, %f720, %f721, %f722};
	// end inline asm
$L__BB1_9:
	ret;

}


// ===== COMPILED SASS (sm_100) =====

	.target	sm_100

	.elftype	@"ET_EXEC"


//--------------------- .note.nv.tkinfo           --------------------------
	.section	.note.nv.tkinfo,"",@"SHT_NOTE"
	.sectionflags	@"SHF_NOTE_NV_TKINFO"
	.tkinfo
        /*0018*/ 	.word	0x00000002
        /*0030*/ 	.string	""
        /*0030*/ 	.string	"ptxas"
        /*0030*/ 	.string	"Cuda compilation tools, release 13.0, V13.0.88"
        /*0030*/ 	.string	"Build cuda_13.0.r13.0/compiler.36424714_0"
        /*0030*/ 	.string	"-arch sm_100 -m 64 "



//--------------------- .note.nv.cuinfo           --------------------------
	.section	.note.nv.cuinfo,"",@"SHT_NOTE"
	.sectionflags	@"SHF_NOTE_NV_CUINFO"
        /*0018*/ 	.short	0x0002
        /*001a*/ 	.short	0x0064
        /*001c*/ 	.short	0x0082
	.zero		2


//--------------------- .nv.info                  --------------------------
	.section	.nv.info,"",@"SHT_CUDA_INFO"
	.align	4


	//----- nvinfo : EIATTR_REGCOUNT
	.align		4
        /*0000*/ 	.byte	0x04, 0x2f
        /*0002*/ 	.short	(.L_1 - .L_0)
	.align		4
.L_0:
        /*0004*/ 	.word	index@(_Z10naive_gemmPKfS0_Pfiii)
        /*0008*/ 	.word	0x00000020


	//----- nvinfo : EIATTR_FRAME_SIZE
	.align		4
.L_1:
        /*000c*/ 	.byte	0x04, 0x11
        /*000e*/ 	.short	(.L_3 - .L_2)
	.align		4
.L_2:
        /*0010*/ 	.word	index@(_Z10naive_gemmPKfS0_Pfiii)
        /*0014*/ 	.word	0x00000000


	//----- nvinfo : EIATTR_REGCOUNT
	.align		4
.L_3:
        /*0018*/ 	.byte	0x04, 0x2f
        /*001a*/ 	.short	(.L_5 - .L_4)
	.align		4
.L_4:
        /*001c*/ 	.word	index@(_Z18kernel_tiled_floatILi256ELi8ELi2ELi128ELi128ELi16ELi8ELi8ELi4ELi0EEvPKfS1_Pfiii)
        /*0020*/ 	.word	0x00000073


	//----- nvinfo : EIATTR_FRAME_SIZE
	.align		4
.L_5:
        /*0024*/ 	.byte	0x04, 0x11
        /*0026*/ 	.short	(.L_7 - .L_6)
	.align		4
.L_6:
        /*0028*/ 	.word	index@(_Z18kernel_tiled_floatILi256ELi8ELi2ELi128ELi128ELi16ELi8ELi8ELi4ELi0EEvPKfS1_Pfiii)
        /*002c*/ 	.word	0x00000000


	//----- nvinfo : EIATTR_MIN_STACK_SIZE
	.align		4
.L_7:
        /*0030*/ 	.byte	0x04, 0x12
        /*0032*/ 	.short	(.L_9 - .L_8)
	.align		4
.L_8:
        /*0034*/ 	.word	index@(_Z18kernel_tiled_floatILi256ELi8ELi2ELi128ELi128ELi16ELi8ELi8ELi4ELi0EEvPKfS1_Pfiii)
        /*0038*/ 	.word	0x00000000


	//----- nvinfo : EIATTR_MIN_STACK_SIZE
	.align		4
.L_9:
        /*003c*/ 	.byte	0x04, 0x12
        /*003e*/ 	.short	(.L_11 - .L_10)
	.align		4
.L_10:
        /*0040*/ 	.word	index@(_Z10naive_gemmPKfS0_Pfiii)
        /*0044*/ 	.word	0x00000000
.L_11:


//--------------------- .nv.compat                --------------------------
	.section	.nv.compat,"",@"SHT_CUDA_COMPAT_INFO"
	.align	4
        /*0000*/ 	.byte	0x02, 0x09, 0x00, 0x00, 0x02, 0x02, 0x01, 0x00, 0x02, 0x05, 0x05, 0x00, 0x03, 0x07, 0x01, 0x01
        /*0010*/ 	.byte	0x02, 0x03, 0x00, 0x00, 0x02, 0x06, 0x01, 0x00, 0x04, 0x0b, 0x08, 0x00, 0x09, 0x00, 0x00, 0x00
        /*0020*/ 	.byte	0x00, 0x00, 0x00, 0x00


//--------------------- .nv.info._Z18kernel_tiled_floatILi256ELi8ELi2ELi128ELi128ELi16ELi8ELi8ELi4ELi0EEvPKfS1_Pfiii --------------------------
	.section	.nv.info._Z18kernel_tiled_floatILi256ELi8ELi2ELi128ELi128ELi16ELi8ELi8ELi4ELi0EEvPKfS1_Pfiii,"",@"SHT_CUDA_INFO"
	.sectionflags	@""
	.align	4


	//----- nvinfo : EIATTR_CUDA_API_VERSION
	.align		4
        /*0000*/ 	.byte	0x04, 0x37
        /*0002*/ 	.short	(.L_13 - .L_12)
.L_12:
        /*0004*/ 	.word	0x00000082


	//----- nvinfo : EIATTR_KPARAM_INFO
	.align		4
.L_13:
        /*0008*/ 	.byte	0x04, 0x17
        /*000a*/ 	.short	(.L_15 - .L_14)
.L_14:
        /*000c*/ 	.word	0x00000000
        /*0010*/ 	.short	0x0005
        /*0012*/ 	.short	0x0020
        /*0014*/ 	.byte	0x00, 0xf0, 0x11, 0x00


	//----- nvinfo : EIATTR_KPARAM_INFO
	.align		4
.L_15:
        /*0018*/ 	.byte	0x04, 0x17
        /*001a*/ 	.short	(.L_17 - .L_16)
.L_16:
        /*001c*/ 	.word	0x00000000
        /*0020*/ 	.short	0x0004
        /*0022*/ 	.short	0x001c
        /*0024*/ 	.byte	0x00, 0xf0, 0x11, 0x00


	//----- nvinfo : EIATTR_KPARAM_INFO
	.align		4
.L_17:
        /*0028*/ 	.byte	0x04, 0x17
        /*002a*/ 	.short	(.L_19 - .L_18)
.L_18:
        /*002c*/ 	.word	0x00000000
        /*0030*/ 	.short	0x0003
        /*0032*/ 	.short	0x0018
        /*0034*/ 	.byte	0x00, 0xf0, 0x11, 0x00


	//----- nvinfo : EIATTR_KPARAM_INFO
	.align		4
.L_19:
        /*0038*/ 	.byte	0x04, 0x17
        /*003a*/ 	.short	(.L_21 - .L_20)
.L_20:
        /*003c*/ 	.word	0x00000000
        /*0040*/ 	.short	0x0002
        /*0042*/ 	.short	0x0010
        /*0044*/ 	.byte	0x00, 0xf5, 0x21, 0x00


	//----- nvinfo : EIATTR_KPARAM_INFO
	.align		4
.L_21:
        /*0048*/ 	.byte	0x04, 0x17
        /*004a*/ 	.short	(.L_23 - .L_22)
.L_22:
        /*004c*/ 	.word	0x00000000
        /*0050*/ 	.short	0x0001
        /*0052*/ 	.short	0x0008
        /*0054*/ 	.byte	0x00, 0xf5, 0x21, 0x00


	//----- nvinfo : EIATTR_KPARAM_INFO
	.align		4
.L_23:
        /*0058*/ 	.byte	0x04, 0x17
        /*005a*/ 	.short	(.L_25 - .L_24)
.L_24:
        /*005c*/ 	.word	0x00000000
        /*0060*/ 	.short	0x0000
        /*0062*/ 	.short	0x0000
        /*0064*/ 	.byte	0x00, 0xf5, 0x21, 0x00


	//----- nvinfo : EIATTR_SPARSE_MMA_MASK
	.align		4
.L_25:
        /*0068*/ 	.byte	0x03, 0x50
        /*006a*/ 	.short	0x0000


	//----- nvinfo : EIATTR_MAXREG_COUNT
	.align		4
        /*006c*/ 	.byte	0x03, 0x1b
        /*006e*/ 	.short	0x00ff


	//----- nvinfo : EIATTR_NUM_BARRIERS
	.align		4
        /*0070*/ 	.byte	0x02, 0x4c
        /*0072*/ 	.byte	0x01
	.zero		1


	//----- nvinfo : EIATTR_MERCURY_ISA_VERSION
	.align		4
        /*0074*/ 	.byte	0x03, 0x5f
        /*0076*/ 	.short	0x0101


	//----- nvinfo : EIATTR_VRC_CTA_INIT_COUNT
	.align		4
        /*0078*/ 	.byte	0x02, 0x4a
	.zero		1
	.zero		1


	//----- nvinfo : EIATTR_EXIT_INSTR_OFFSETS
	.align		4
        /*007c*/ 	.byte	0x04, 0x1c
        /*007e*/ 	.short	(.L_27 - .L_26)


	//   ....[0]....
.L_26:
        /*0080*/ 	.word	0x000000d0


	//   ....[1]....
        /*0084*/ 	.word	0x000023d0


	//----- nvinfo : EIATTR_MAX_THREADS
	.align		4
.L_27:
        /*0088*/ 	.byte	0x04, 0x05
        /*008a*/ 	.short	(.L_29 - .L_28)
.L_28:
        /*008c*/ 	.word	0x00000100
        /*0090*/ 	.word	0x00000001
        /*0094*/ 	.word	0x00000001


	//----- nvinfo : EIATTR_CBANK_PARAM_SIZE
	.align		4
.L_29:
        /*0098*/ 	.byte	0x03, 0x19
        /*009a*/ 	.short	0x0024


	//----- nvinfo : EIATTR_PARAM_CBANK
	.align		4
        /*009c*/ 	.byte	0x04, 0x0a
        /*009e*/ 	.short	(.L_31 - .L_30)
	.align		4
.L_30:
        /*00a0*/ 	.word	index@(.nv.constant0._Z18kernel_tiled_floatILi256ELi8ELi2ELi128ELi128ELi16ELi8ELi8ELi4ELi0EEvPKfS1_Pfiii)
        /*00a4*/ 	.short	0x0380
        /*00a6*/ 	.short	0x0024


	//----- nvinfo : EIATTR_SW_WAR
	.align		4
.L_31:
        /*00a8*/ 	.byte	0x04, 0x36
        /*00aa*/ 	.short	(.L_33 - .L_32)
.L_32:
        /*00ac*/ 	.word	0x00000008
.L_33:


//--------------------- .nv.info._Z10naive_gemmPKfS0_Pfiii --------------------------
	.section	.nv.info._Z10naive_gemmPKfS0_Pfiii,"",@"SHT_CUDA_INFO"
	.sectionflags	@""
	.align	4


	//----- nvinfo : EIATTR_CUDA_API_VERSION
	.align		4
        /*0000*/ 	.byte	0x04, 0x37
        /*0002*/ 	.short	(.L_35 - .L_34)
.L_34:
        /*0004*/ 	.word	0x00000082


	//----- nvinfo : EIATTR_KPARAM_INFO
	.align		4
.L_35:
        /*0008*/ 	.byte	0x04, 0x17
        /*000a*/ 	.short	(.L_37 - .L_36)
.L_36:
        /*000c*/ 	.word	0x00000000
        /*0010*/ 	.short	0x0005
        /*0012*/ 	.short	0x0020
        /*0014*/ 	.byte	0x00, 0xf0, 0x11, 0x00


	//----- nvinfo : EIATTR_KPARAM_INFO
	.align		4
.L_37:
        /*0018*/ 	.byte	0x04, 0x17
        /*001a*/ 	.short	(.L_39 - .L_38)
.L_38:
        /*001c*/ 	.word	0x00000000
        /*0020*/ 	.short	0x0004
        /*0022*/ 	.short	0x001c
        /*0024*/ 	.byte	0x00, 0xf0, 0x11, 0x00


	//----- nvinfo : EIATTR_KPARAM_INFO
	.align		4
.L_39:
        /*0028*/ 	.byte	0x04, 0x17
        /*002a*/ 	.short	(.L_41 - .L_40)
.L_40:
        /*002c*/ 	.word	0x00000000
        /*0030*/ 	.short	0x0003
        /*0032*/ 	.short	0x0018
        /*0034*/ 	.byte	0x00, 0xf0, 0x11, 0x00


	//----- nvinfo : EIATTR_KPARAM_INFO
	.align		4
.L_41:
        /*0038*/ 	.byte	0x04, 0x17
        /*003a*/ 	.short	(.L_43 - .L_42)
.L_42:
        /*003c*/ 	.word	0x00000000
        /*0040*/ 	.short	0x0002
        /*0042*/ 	.short	0x0010
        /*0044*/ 	.byte	0x00, 0xf5, 0x21, 0x00


	//----- nvinfo : EIATTR_KPARAM_INFO
	.align		4
.L_43:
        /*0048*/ 	.byte	0x04, 0x17
        /*004a*/ 	.short	(.L_45 - .L_44)
.L_44:
        /*004c*/ 	.word	0x00000000
        /*0050*/ 	.short	0x0001
        /*0052*/ 	.short	0x0008
        /*0054*/ 	.byte	0x00, 0xf5, 0x21, 0x00


	//----- nvinfo : EIATTR_KPARAM_INFO
	.align		4
.L_45:
        /*0058*/ 	.byte	0x04, 0x17
        /*005a*/ 	.short	(.L_47 - .L_46)
.L_46:
        /*005c*/ 	.word	0x00000000
        /*0060*/ 	.short	0x0000
        /*0062*/ 	.short	0x0000
        /*0064*/ 	.byte	0x00, 0xf5, 0x21, 0x00


	//----- nvinfo : EIATTR_SPARSE_MMA_MASK
	.align		4
.L_47:
        /*0068*/ 	.byte	0x03, 0x50
        /*006a*/ 	.short	0x0000


	//----- nvinfo : EIATTR_MAXREG_COUNT
	.align		4
        /*006c*/ 	.byte	0x03, 0x1b
        /*006e*/ 	.short	0x00ff


	//----- nvinfo : EIATTR_MERCURY_ISA_VERSION
	.align		4
        /*0070*/ 	.byte	0x03, 0x5f
        /*0072*/ 	.short	0x0101


	//----- nvinfo : EIATTR_VRC_CTA_INIT_COUNT
	.align		4
        /*0074*/ 	.byte	0x02, 0x4a
	.zero		1
	.zero		1


	//----- nvinfo : EIATTR_EXIT_INSTR_OFFSETS
	.align		4
        /*0078*/ 	.byte	0x04, 0x1c
        /*007a*/ 	.short	(.L_49 - .L_48)


	//   ....[0]....
.L_48:
        /*007c*/ 	.word	0x000000c0


	//   ....[1]....
        /*0080*/ 	.word	0x000008e0


	//----- nvinfo : EIATTR_CBANK_PARAM_SIZE
	.align		4
.L_49:
        /*0084*/ 	.byte	0x03, 0x19
        /*0086*/ 	.short	0x0024


	//----- nvinfo : EIATTR_PARAM_CBANK
	.align		4
        /*0088*/ 	.byte	0x04, 0x0a
        /*008a*/ 	.short	(.L_51 - .L_50)
	.align		4
.L_50:
        /*008c*/ 	.word	index@(.nv.constant0._Z10naive_gemmPKfS0_Pfiii)
        /*0090*/ 	.short	0x0380
        /*0092*/ 	.short	0x0024


	//----- nvinfo : EIATTR_SW_WAR
	.align		4
.L_51:
        /*0094*/ 	.byte	0x04, 0x36
        /*0096*/ 	.short	(.L_53 - .L_52)
.L_52:
        /*0098*/ 	.word	0x00000008
.L_53:


//--------------------- .nv.callgraph             --------------------------
	.section	.nv.callgraph,"",@"SHT_CUDA_CALLGRAPH"
	.align	4
	.sectionentsize	8
	.align		4
        /*0000*/ 	.word	0x00000000
	.align		4
        /*0004*/ 	.word	0xffffffff
	.align		4
        /*0008*/ 	.word	0x00000000
	.align		4
        /*000c*/ 	.word	0xfffffffe
	.align		4
        /*0010*/ 	.word	0x00000000
	.align		4
        /*0014*/ 	.word	0xfffffffd
	.align		4
        /*0018*/ 	.word	0x00000000
	.align		4
        /*001c*/ 	.word	0xfffffffc


//--------------------- .text._Z18kernel_tiled_floatILi256ELi8ELi2ELi128ELi128ELi16ELi8ELi8ELi4ELi0EEvPKfS1_Pfiii --------------------------
	.section	.text._Z18kernel_tiled_floatILi256ELi8ELi2ELi128ELi128ELi16ELi8ELi8ELi4ELi0EEvPKfS1_Pfiii,"ax",@progbits
	.align	128
        .global         _Z18kernel_tiled_floatILi256ELi8ELi2ELi128ELi128ELi16ELi8ELi8ELi4ELi0EEvPKfS1_Pfiii
        .type           _Z18kernel_tiled_floatILi256ELi8ELi2ELi128ELi128ELi16ELi8ELi8ELi4ELi0EEvPKfS1_Pfiii,@function
        .size           _Z18kernel_tiled_floatILi256ELi8ELi2ELi128ELi128ELi16ELi8ELi8ELi4ELi0EEvPKfS1_Pfiii,(.L_x_10 - _Z18kernel_tiled_floatILi256ELi8ELi2ELi128ELi128ELi16ELi8ELi8ELi4ELi0EEvPKfS1_Pfiii)
        .other          _Z18kernel_tiled_floatILi256ELi8ELi2ELi128ELi128ELi16ELi8ELi8ELi4ELi0EEvPKfS1_Pfiii,@"STO_CUDA_ENTRY STV_DEFAULT"
_Z18kernel_tiled_floatILi256ELi8ELi2ELi128ELi128ELi16ELi8ELi8ELi4ELi0EEvPKfS1_Pfiii:
.text._Z18kernel_tiled_floatILi256ELi8ELi2ELi128ELi128ELi16ELi8ELi8ELi4ELi0EEvPKfS1_Pfiii:
[----:B------:R-:W-:Y:S08]  /*0000*/  LDC R1, c[0x0][0x37c] ;  /* 0x0000df00ff017b82 */ /* 0x000ff00000000800 */
[----:B------:R-:W0:Y:S08]  /*0010*/  S2UR UR4, SR_CTAID.X ;  /* 0x00000000000479c3 */ /* 0x000e300000002500 */
[----:B------:R-:W1:Y:S08]  /*0020*/  S2UR UR6, SR_CTAID.Y ;  /* 0x00000000000679c3 */ /* 0x000e700000002600 */
[----:B------:R-:W2:Y:S01]  /*0030*/  LDC.64 R88, c[0x0][0x398] ;  /* 0x0000e600ff587b82 */ /* 0x000ea20000000a00 */
[----:B0-----:R-:W-:-:S02]  /*0040*/  USHF.L.U32 UR5, UR4, 0x7, URZ ;  /* 0x0000000704057899 */ /* 0x001fc400080006ff */
[----:B------:R-:W-:Y:S02]  /*0050*/  USHF.L.U32 UR4, UR4, 0x4, URZ ;  /* 0x0000000404047899 */ /* 0x000fe400080006ff */
[----:B------:R-:W-:Y:S02]  /*0060*/  ULOP3.LUT UR5, UR5, 0x380, URZ, 0xc0, !UPT ;  /* 0x0000038005057892 */ /* 0x000fe4000f8ec0ff */
[----:B------:R-:W-:Y:S02]  /*0070*/  ULOP3.LUT UR4, UR4, 0xffffff80, URZ, 0xc0, !UPT ;  /* 0xffffff8004047892 */ /* 0x000fe4000f8ec0ff */
[----:B-1----:R-:W-:-:S04]  /*0080*/  ULEA UR5, UR6, UR5, 0xa ;  /* 0x0000000506057291 */ /* 0x002fc8000f8e50ff */
[----:B------:R-:W-:Y:S02]  /*0090*/  MOV R0, UR4 ;  /* 0x0000000400007c02 */ /* 0x000fe40008000f00 */
[----:B------:R-:W-:Y:S02]  /*00a0*/  MOV R2, UR5 ;  /* 0x0000000500027c02 */ /* 0x000fe40008000f00 */
[----:B--2---:R-:W-:-:S04]  /*00b0*/  ISETP.GE.AND P0, PT, R0, R89, PT ;  /* 0x000000590000720c */ /* 0x004fc80003f06270 */
[----:B------:R-:W-:-:S13]  /*00c0*/  ISETP.GE.OR P0, PT, R2, R88, P0 ;  /* 0x000000580200720c */ /* 0x000fda0000706670 */
[----:B------:R-:W-:Y:S05]  /*00d0*/  @P0 EXIT ;  /* 0x000000000000094d */ /* 0x000fea0003800000 */
[----:B------:R-:W0:Y:S01]  /*00e0*/  S2R R3, SR_TID.X ;  /* 0x0000000000037919 */ /* 0x000e220000002100 */
[----:B------:R-:W1:Y:S01]  /*00f0*/  LDC.64 R8, c[0x0][0x380] ;  /* 0x0000e000ff087b82 */ /* 0x000e620000000a00 */
[----:B------:R-:W2:Y:S07]  /*0100*/  LDCU.64 UR10, c[0x0][0x358] ;  /* 0x00006b00ff0a77ac */ /* 0x000eae0008000a00 */
[----:B------:R-:W3:Y:S01]  /*0110*/  LDC.64 R12, c[0x0][0x388] ;  /* 0x0000e200ff0c7b82 */ /* 0x000ee20000000a00 */
[----:B0-----:R-:W-:-:S02]  /*0120*/  SHF.L.U32 R4, R3, 0x2, RZ ;  /* 0x0000000203047819 */ /* 0x001fc400000006ff */
[--C-:B------:R-:W-:Y:S02]  /*0130*/  SHF.R.U32.HI R5, RZ, 0x2, R3.reuse ;  /* 0x00000002ff057819 */ /* 0x100fe40000011603 */
[----:B------:R-:W-:Y:S02]  /*0140*/  LOP3.LUT R15, R4, 0x7c, RZ, 0xc0, !PT ;  /* 0x0000007c040f7812 */ /* 0x000fe400078ec0ff */
[----:B------:R-:W-:Y:S02]  /*0150*/  IADD3 R7, PT, PT, R2, R5, RZ ;  /* 0x0000000502077210 */ /* 0x000fe40007ffe0ff */
[----:B------:R-:W-:Y:S02]  /*0160*/  LOP3.LUT R14, R4, 0xc, RZ, 0xc0, !PT ;  /* 0x0000000c040e7812 */ /* 0x000fe400078ec0ff */
[----:B------:R-:W-:Y:S02]  /*0170*/  SHF.R.U32.HI R24, RZ, 0x5, R3 ;  /* 0x00000005ff187819 */ /* 0x000fe40000011603 */
[----:B------:R-:W-:Y:S01]  /*0180*/  IADD3 R10, PT, PT, R0, R15, RZ ;  /* 0x0000000f000a7210 */ /* 0x000fe20007ffe0ff */
[----:B------:R-:W-:-:S04]  /*0190*/  IMAD R7, R7, R88, R14 ;  /* 0x0000005807077224 */ /* 0x000fc800078e020e */
[----:B------:R-:W-:Y:S01]  /*01a0*/  IMAD R10, R24, R89, R10 ;  /* 0x00000059180a7224 */ /* 0x000fe200078e020a */
[----:B------:R-:W-:Y:S01]  /*01b0*/  LEA R11, R88, R7, 0x6 ;  /* 0x00000007580b7211 */ /* 0x000fe200078e30ff */
[----:B-1----:R-:W-:-:S03]  /*01c0*/  IMAD.WIDE.U32 R6, R7, 0x4, R8 ;  /* 0x0000000407067825 */ /* 0x002fc600078e0008 */
[----:B------:R-:W-:Y:S01]  /*01d0*/  LEA R25, R89, R10, 0x3 ;  /* 0x0000000a59197211 */ /* 0x000fe200078e18ff */
[----:B------:R-:W-:Y:S01]  /*01e0*/  IMAD.WIDE.U32 R8, R11, 0x4, R8 ;  /* 0x000000040b087825 */ /* 0x000fe200078e0008 */
[----:B--2---:R-:W2:Y:S03]  /*01f0*/  LDG.E.128.STRONG.SM R16, desc[UR10][R6.64] ;  /* 0x0000000a06107981 */ /* 0x004ea6000c1ebd00 */
[--C-:B---3--:R-:W-:Y:S01]  /*0200*/  IMAD.WIDE R10, R10, 0x4, R12.reuse ;  /* 0x000000040a0a7825 */ /* 0x108fe200078e020c */
[----:B------:R-:W3:Y:S03]  /*0210*/  LDG.E.128.STRONG.SM R20, desc[UR10][R8.64] ;  /* 0x0000000a08147981 */ /* 0x000ee6000c1ebd00 */
[----:B------:R-:W-:Y:S01]  /*0220*/  IMAD.WIDE R12, R25, 0x4, R12 ;  /* 0x00000004190c7825 */ /* 0x000fe200078e020c */
[----:B------:R-:W4:Y:S04]  /*0230*/  LDG.E.128.STRONG.SM R28, desc[UR10][R10.64] ;  /* 0x0000000a0a1c7981 */ /* 0x000f28000c1ebd00 */
[----:B------:R0:W5:Y:S01]  /*0240*/  LDG.E.128.STRONG.SM R32, desc[UR10][R12.64] ;  /* 0x0000000a0c207981 */ /* 0x000162000c1ebd00 */
[----:B------:R-:W1:Y:S01]  /*0250*/  S2UR UR6, SR_CgaCtaId ;  /* 0x00000000000679c3 */ /* 0x000e620000008800 */
[----:B------:R-:W-:Y:S01]  /*0260*/  UMOV UR4, 0x400 ;  /* 0x0000040000047882 */ /* 0x000fe20000000000 */
[----:B------:R-:W-:Y:S01]  /*0270*/  IMAD R5, R14, 0x84, R5 ;  /* 0x000000840e057824 */ /* 0x000fe200078e0205 */
[----:B------:R-:W-:Y:S01]  /*0280*/  CS2R R54, SRZ ;  /* 0x0000000000367805 */ /* 0x000fe2000001ff00 */
[----:B------:R-:W-:Y:S01]  /*0290*/  IMAD R15, R24, 0x84, R15 ;  /* 0x00000084180f7824 */ /* 0x000fe200078e020f */
[----:B------:R-:W-:-:S02]  /*02a0*/  CS2R R52, SRZ ;  /* 0x0000000000347805 */ /* 0x000fc4000001ff00 */
[----:B------:R-:W-:Y:S02]  /*02b0*/  CS2R R70, SRZ ;  /* 0x0000000000467805 */ /* 0x000fe4000001ff00 */
[----:B------:R-:W-:Y:S02]  /*02c0*/  CS2R R68, SRZ ;  /* 0x0000000000447805 */ /* 0x000fe4000001ff00 */
[----:B------:R-:W-:Y:S02]  /*02d0*/  CS2R R26, SRZ ;  /* 0x00000000001a7805 */ /* 0x000fe4000001ff00 */
[----:B------:R-:W-:Y:S02]  /*02e0*/  CS2R R24, SRZ ;  /* 0x0000000000187805 */ /* 0x000fe4000001ff00 */
[----:B------:R-:W-:Y:S02]  /*02f0*/  CS2R R86, SRZ ;  /* 0x0000000000567805 */ /* 0x000fe4000001ff00 */
[----:B------:R-:W-:-:S02]  /*0300*/  CS2R R84, SRZ ;  /* 0x0000000000547805 */ /* 0x000fc4000001ff00 */
[----:B------:R-:W-:Y:S02]  /*0310*/  CS2R R94, SRZ ;  /* 0x00000000005e7805 */ /* 0x000fe4000001ff00 */
[----:B------:R-:W-:Y:S02]  /*0320*/  CS2R R92, SRZ ;  /* 0x00000000005c7805 */ /* 0x000fe4000001ff00 */
[----:B0-----:R-:W-:Y:S02]  /*0330*/  CS2R R12, SRZ ;  /* 0x00000000000c7805 */ /* 0x001fe4000001ff00 */
[----:B------:R-:W-:Y:S02]  /*0340*/  CS2R R36, SRZ ;  /* 0x0000000000247805 */ /* 0x000fe4000001ff00 */
[----:B------:R-:W-:Y:S02]  /*0350*/  CS2R R38, SRZ ;  /* 0x0000000000267805 */ /* 0x000fe4000001ff00 */
[----:B------:R-:W-:-:S02]  /*0360*/  CS2R R40, SRZ ;  /* 0x0000000000287805 */ /* 0x000fc4000001ff00 */
[----:B------:R-:W-:Y:S02]  /*0370*/  CS2R R42, SRZ ;  /* 0x00000000002a7805 */ /* 0x000fe4000001ff00 */
[----:B------:R-:W-:Y:S02]  /*0380*/  CS2R R44, SRZ ;  /* 0x00000000002c7805 */ /* 0x000fe4000001ff00 */
[----:B------:R-:W-:Y:S02]  /*0390*/  CS2R R46, SRZ ;  /* 0x00000000002e7805 */ /* 0x000fe4000001ff00 */
[----:B------:R-:W-:Y:S02]  /*03a0*/  CS2R R48, SRZ ;  /* 0x0000000000307805 */ /* 0x000fe4000001ff00 */
[----:B------:R-:W-:Y:S02]  /*03b0*/  CS2R R50, SRZ ;  /* 0x0000000000327805 */ /* 0x000fe4000001ff00 */
[----:B------:R-:W-:Y:S01]  /*03c0*/  CS2R R72, SRZ ;  /* 0x0000000000487805 */ /* 0x000fe2000001ff00 */
[----:B-1----:R-:W-:Y:S01]  /*03d0*/  ULEA UR6, UR6, UR4, 0x18 ;  /* 0x0000000406067291 */ /* 0x002fe2000f8ec0ff */
[----:B------:R-:W-:Y:S01]  /*03e0*/  CS2R R74, SRZ ;  /* 0x00000000004a7805 */ /* 0x000fe2000001ff00 */
[----:B------:R-:W0:Y:S01]  /*03f0*/  LDCU UR4, c[0x0][0x3a0] ;  /* 0x00007400ff0477ac */ /* 0x000e220008000800 */
[----:B------:R-:W-:-:S02]  /*0400*/  CS2R R56, SRZ ;  /* 0x0000000000387805 */ /* 0x000fc4000001ff00 */
[----:B------:R-:W-:Y:S02]  /*0410*/  CS2R R58, SRZ ;  /* 0x00000000003a7805 */ /* 0x000fe4000001ff00 */
[----:B------:R-:W-:Y:S02]  /*0420*/  LEA R5, R5, UR6, 0x2 ;  /* 0x0000000605057c11 */ /* 0x000fe4000f8e10ff */
[----:B------:R-:W-:Y:S01]  /*0430*/  LEA R15, R15, UR6, 0x2 ;  /* 0x000000060f0f7c11 */ /* 0x000fe2000f8e10ff */
[----:B0-----:R-:W-:-:S03]  /*0440*/  UISETP.GE.AND UP0, UPT, UR4, 0x11, UPT ;  /* 0x000000110400788c */ /* 0x001fc6000bf06270 */
[----:B------:R-:W-:Y:S01]  /*0450*/  UMOV UR4, URZ ;  /* 0x000000ff00047c82 */ /* 0x000fe20008000000 */
[----:B--2---:R-:W-:Y:S04]  /*0460*/  STS [R5], R16 ;  /* 0x0000001005007388 */ /* 0x004fe80000000800 */
[----:B------:R0:W-:Y:S04]  /*0470*/  STS [R5+0x210], R17 ;  /* 0x0002101105007388 */ /* 0x0001e80000000800 */
[----:B------:R-:W-:Y:S04]  /*0480*/  STS [R5+0x420], R18 ;  /* 0x0004201205007388 */ /* 0x000fe80000000800 */
[----:B------:R1:W-:Y:S01]  /*0490*/  STS [R5+0x630], R19 ;  /* 0x0006301305007388 */ /* 0x0003e20000000800 */
[----:B0-----:R-:W-:-:S03]  /*04a0*/  CS2R R16, SRZ ;  /* 0x0000000000107805 */ /* 0x001fc6000001ff00 */
[----:B---3--:R-:W-:Y:S04]  /*04b0*/  STS [R5+0x100], R20 ;  /* 0x0001001405007388 */ /* 0x008fe80000000800 */
[----:B------:R0:W-:Y:S01]  /*04c0*/  STS [R5+0x310], R21 ;  /* 0x0003101505007388 */ /* 0x0001e20000000800 */
[----:B-1----:R-:W-:-:S03]  /*04d0*/  CS2R R18, SRZ ;  /* 0x0000000000127805 */ /* 0x002fc6000001ff00 */
[----:B------:R-:W-:Y:S04]  /*04e0*/  STS [R5+0x520], R22 ;  /* 0x0005201605007388 */ /* 0x000fe80000000800 */
[----:B------:R1:W-:Y:S01]  /*04f0*/  STS [R5+0x730], R23 ;  /* 0x0007301705007388 */ /* 0x0003e20000000800 */
[----:B0-----:R-:W-:-:S03]  /*0500*/  CS2R R20, SRZ ;  /* 0x0000000000147805 */ /* 0x001fc6000001ff00 */
[----:B----4-:R0:W-:Y:S04]  /*0510*/  STS.128 [R15+0x4200], R28 ;  /* 0x0042001c0f007388 */ /* 0x0101e80000000c00 */
[----:B-----5:R2:W-:Y:S01]  /*0520*/  STS.128 [R15+0x5280], R32 ;  /* 0x005280200f007388 */ /* 0x0205e20000000c00 */
[----:B-1----:R-:W-:Y:S02]  /*0530*/  CS2R R22, SRZ ;  /* 0x0000000000167805 */ /* 0x002fe4000001ff00 */
[----:B0-----:R-:W-:Y:S02]  /*0540*/  CS2R R30, SRZ ;  /* 0x00000000001e7805 */ /* 0x001fe4000001ff00 */
[----:B------:R-:W-:Y:S02]  /*0550*/  CS2R R28, SRZ ;  /* 0x00000000001c7805 */ /* 0x000fe4000001ff00 */
[----:B--2---:R-:W-:-:S02]  /*0560*/  CS2R R14, SRZ ;  /* 0x00000000000e7805 */ /* 0x004fc4000001ff00 */
[----:B------:R-:W-:Y:S02]  /*0570*/  CS2R R32, SRZ ;  /* 0x0000000000207805 */ /* 0x000fe4000001ff00 */
[----:B------:R-:W-:Y:S01]  /*0580*/  CS2R R34, SRZ ;  /* 0x0000000000227805 */ /* 0x000fe2000001ff00 */
[----:B------:R-:W-:Y:S06]  /*0590*/  BAR.SYNC.DEFER_BLOCKING 0x0 ;  /* 0x0000000000007b1d */ /* 0x000fec0000010000 */
[----:B------:R-:W-:Y:S05]  /*05a0*/  BRA.U !UP0, `(.L_x_0) ;  /* 0x0000000908407547 */ /* 0x000fea000b800000 */
[----:B------:R-:W-:Y:S01]  /*05b0*/  HFMA2 R55, -RZ, RZ, 0, 0 ;  /* 0x00000000ff377431 */ /* 0x000fe200000001ff */
[----:B------:R-:W-:Y:S01]  /*05c0*/  UMOV UR4, URZ ;  /* 0x000000ff00047c82 */ /* 0x000fe20008000000 */
[----:B------:R-:W-:-:S05]  /*05d0*/  UMOV UR5, URZ ;  /* 0x000000ff00057c82 */ /* 0x000fca0008000000 */
.L_x_2:
[----:B------:R-:W0:Y:S01]  /*05e0*/  S2R R0, SR_CTAID.X ;  /* 0x0000000000007919 */ /* 0x000e220000002500 */
[----:B-1----:R-:W1:Y:S01]  /*05f0*/  LDC.64 R88, c[0x0][0x398] ;  /* 0x0000e600ff587b82 */ /* 0x002e620000000a00 */
[----:B------:R-:W-:Y:S01]  /*0600*/  UIADD3 UR4, UPT, UPT, UR4, 0x10, URZ ;  /* 0x0000001004047890 */ /* 0x000fe2000fffe0ff */
[----:B------:R-:W2:Y:S01]  /*0610*/  S2R R3, SR_TID.X ;  /* 0x0000000000037919 */ /* 0x000ea20000002100 */
[----:B------:R-:W3:Y:S05]  /*0620*/  S2R R5, SR_CTAID.Y ;  /* 0x0000000000057919 */ /* 0x000eea0000002600 */
[----:B------:R-:W4:Y:S08]  /*0630*/  LDC.64 R76, c[0x0][0x380] ;  /* 0x0000e000ff4c7b82 */ /* 0x000f300000000a00 */
[----:B------:R-:W4:Y:S01]  /*0640*/  LDC.64 R60, c[0x0][0x388] ;  /* 0x0000e200ff3c7b82 */ /* 0x000f220000000a00 */
[----:B0-----:R-:W-:-:S02]  /*0650*/  SHF.L.U32 R2, R0, 0x7, RZ ;  /* 0x0000000700027819 */ /* 0x001fc400000006ff */
[----:B------:R-:W-:Y:S02]  /*0660*/  SHF.L.U32 R0, R0, 0x4, RZ ;  /* 0x0000000400007819 */ /* 0x000fe400000006ff */
[----:B------:R-:W-:Y:S02]  /*0670*/  LOP3.LUT R2, R2, 0x380, RZ, 0xc0, !PT ;  /* 0x0000038002027812 */ /* 0x000fe400078ec0ff */
[----:B--2---:R-:W-:Y:S02]  /*0680*/  SHF.L.U32 R4, R3, 0x2, RZ ;  /* 0x0000000203047819 */ /* 0x004fe400000006ff */
[----:B---3--:R-:W-:Y:S02]  /*0690*/  LEA R2, R5, R2, 0xa ;  /* 0x0000000205027211 */ /* 0x008fe400078e50ff */
[----:B------:R-:W-:Y:S02]  /*06a0*/  LOP3.LUT R0, R0, 0xffffff80, RZ, 0xc0, !PT ;  /* 0xffffff8000007812 */ /* 0x000fe400078ec0ff */
[----:B------:R-:W-:-:S02]  /*06b0*/  LOP3.LUT R5, R4, 0x7c, RZ, 0xc0, !PT ;  /* 0x0000007c04057812 */ /* 0x000fc400078ec0ff */
[----:B------:R-:W-:Y:S02]  /*06c0*/  LOP3.LUT R7, R4, 0xc, RZ, 0xc0, !PT ;  /* 0x0000000c04077812 */ /* 0x000fe400078ec0ff */
[C---:B------:R-:W-:Y:S02]  /*06d0*/  LEA.HI R6, R3.reuse, R2, RZ, 0x1e ;  /* 0x0000000203067211 */ /* 0x040fe400078ff0ff */
[----:B------:R-:W-:Y:S02]  /*06e0*/  LEA.HI R8, R3, UR4, RZ, 0x1b ;  /* 0x0000000403087c11 */ /* 0x000fe4000f8fd8ff */
[----:B------:R-:W-:Y:S01]  /*06f0*/  LOP3.LUT R9, R5, R0, RZ, 0xfc, !PT ;  /* 0x0000000005097212 */ /* 0x000fe200078efcff */
[----:B-1----:R-:W-:-:S04]  /*0700*/  IMAD R6, R6, R88, R7 ;  /* 0x0000005806067224 */ /* 0x002fc800078e0207 */
[----:B------:R-:W-:Y:S01]  /*0710*/  IMAD R8, R8, R89, R9 ;  /* 0x0000005908087224 */ /* 0x000fe200078e0209 */
[----:B------:R-:W-:-:S04]  /*0720*/  IADD3 R65, PT, PT, R6, UR4, RZ ;  /* 0x0000000406417c10 */ /* 0x000fc8000fffe0ff */
[----:B------:R-:W-:Y:S01]  /*0730*/  LEA R63, R89, R8, 0x3 ;  /* 0x00000008593f7211 */ /* 0x000fe200078e18ff */
[----:B----4-:R-:W-:Y:S01]  /*0740*/  IMAD.WIDE R8, R8, 0x4, R60 ;  /* 0x0000000408087825 */ /* 0x010fe200078e023c */
[----:B------:R-:W-:-:S03]  /*0750*/  LEA R11, R88, R65, 0x6 ;  /* 0x00000041580b7211 */ /* 0x000fc600078e30ff */
[----:B------:R-:W-:-:S04]  /*0760*/  IMAD.WIDE.U32 R64, R65, 0x4, R76 ;  /* 0x0000000441407825 */ /* 0x000fc800078e004c */
[----:B------:R-:W-:Y:S02]  /*0770*/  IMAD.WIDE R60, R63, 0x4, R60 ;  /* 0x000000043f3c7825 */ /* 0x000fe400078e023c */
[----:B------:R-:W5:Y:S02]  /*0780*/  LDG.E.128.STRONG.SM R64, desc[UR10][R64.64] ;  /* 0x0000000a40407981 */ /* 0x000f64000c1ebd00 */
[----:B------:R-:W-:Y:S02]  /*0790*/  IMAD.WIDE.U32 R76, R11, 0x4, R76 ;  /* 0x000000040b4c7825 */ /* 0x000fe400078e004c */
[----:B------:R-:W5:Y:S04]  /*07a0*/  LDG.E.128.STRONG.SM R8, desc[UR10][R8.64] ;  /* 0x0000000a08087981 */ /* 0x000f68000c1ebd00 */
[----:B------:R-:W5:Y:S04]  /*07b0*/  LDG.E.128.STRONG.SM R60, desc[UR10][R60.64] ;  /* 0x0000000a3c3c7981 */ /* 0x000f68000c1ebd00 */
[----:B------:R-:W5:Y:S01]  /*07c0*/  LDG.E.128.STRONG.SM R76, desc[UR10][R76.64] ;  /* 0x0000000a4c4c7981 */ /* 0x000f62000c1ebd00 */
[----:B------:R-:W0:Y:S01]  /*07d0*/  S2UR UR7, SR_CgaCtaId ;  /* 0x00000000000779c3 */ /* 0x000e220000008800 */
[----:B------:R-:W-:Y:S01]  /*07e0*/  UMOV UR6, 0x400 ;  /* 0x0000040000067882 */ /* 0x000fe20000000000 */
[----:B------:R-:W-:-:S02]  /*07f0*/  SHF.L.U32 R6, R3, 0x1, RZ ;  /* 0x0000000103067819 */ /* 0x000fc400000006ff */
[----:B------:R-:W-:Y:S02]  /*0800*/  SHF.L.U32 R80, R3, 0x4, RZ ;  /* 0x0000000403507819 */ /* 0x000fe400000006ff */
[----:B------:R-:W-:Y:S02]  /*0810*/  LOP3.LUT R6, R6, 0x7e0, RZ, 0xc0, !PT ;  /* 0x000007e006067812 */ /* 0x000fe400078ec0ff */
[----:B------:R-:W-:Y:S02]  /*0820*/  MOV R81, UR5 ;  /* 0x0000000500517c02 */ /* 0x000fe40008000f00 */
[----:B------:R-:W-:Y:S01]  /*0830*/  LOP3.LUT R80, R80, 0xf0, RZ, 0xc0, !PT ;  /* 0x000000f050507812 */ /* 0x000fe200078ec0ff */
[----:B0-----:R-:W-:-:S06]  /*0840*/  ULEA UR6, UR7, UR6, 0x18 ;  /* 0x0000000607067291 */ /* 0x001fcc000f8ec0ff */
[----:B------:R-:W-:Y:S02]  /*0850*/  IADD3 R6, PT, PT, R6, UR6, RZ ;  /* 0x0000000606067c10 */ /* 0x000fe4000fffe0ff */
[----:B------:R-:W-:-:S03]  /*0860*/  IADD3 R80, PT, PT, R80, UR6, RZ ;  /* 0x0000000650507c10 */ /* 0x000fc6000fffe0ff */
[C---:B------:R-:W-:Y:S02]  /*0870*/  IMAD R6, R81.reuse, 0x2100, R6 ;  /* 0x0000210051067824 */ /* 0x040fe400078e0206 */
[----:B------:R-:W-:-:S03]  /*0880*/  IMAD R88, R81, 0x2100, R80 ;  /* 0x0000210051587824 */ /* 0x000fc600078e0250 */
[----:B------:R-:W-:Y:S01]  /*0890*/  IADD3 R6, PT, PT, R6, 0x10, RZ ;  /* 0x0000001006067810 */ /* 0x000fe20007ffe0ff */
[----:B------:R-:W-:-:S06]  /*08a0*/  UMOV UR7, 0x4200 ;  /* 0x0000420000077882 */ /* 0x000fcc0000000000 */
.L_x_1:
[----:B------:R-:W-:Y:S04]  /*08b0*/  LDS.128 R80, [R6+-0x10] ;  /* 0xfffff00006507984 */ /* 0x000fe80000000c00 */
[----:B------:R-:W0:Y:S04]  /*08c0*/  LDS.128 R96, [R88+UR7] ;  /* 0x0000000758607984 */ /* 0x000e280008000c00 */
[----:B------:R-:W1:Y:S01]  /*08d0*/  LDS.128 R100, [R88+UR7+0x100] ;  /* 0x0001000758647984 */ /* 0x000e620008000c00 */
[----:B------:R-:W-:-:S03]  /*08e0*/  UIADD3 UR7, UPT, UPT, UR7, 0x210, URZ ;  /* 0x0000021007077890 */ /* 0x000fc6000fffe0ff */
[----:B------:R2:W3:Y:S01]  /*08f0*/  LDS.128 R104, [R6] ;  /* 0x0000000006687984 */ /* 0x0004e20000000c00 */
[----:B------:R-:W-:Y:S01]  /*0900*/  UISETP.NE.AND UP0, UPT, UR7, 0x6300, UPT ;  /* 0x000063000700788c */ /* 0x000fe2000bf05270 */
[----:B--2---:R-:W-:Y:S01]  /*0910*/  IADD3 R6, PT, PT, R6, 0x210, RZ ;  /* 0x0000021006067810 */ /* 0x004fe20007ffe0ff */
[C---:B0-----:R-:W-:Y:S01]  /*0920*/  FFMA R92, R80.reuse, R96, R92 ;  /* 0x00000060505c7223 */ /* 0x041fe2000000005c */
[C---:B------:R-:W-:Y:S01]  /*0930*/  FFMA R93, R80.reuse, R97, R93 ;  /* 0x00000061505d7223 */ /* 0x040fe2000000005d */
[C---:B------:R-:W-:Y:S01]  /*0940*/  FFMA R94, R80.reuse, R98, R94 ;  /* 0x00000062505e7223 */ /* 0x040fe2000000005e */
[C---:B------:R-:W-:Y:S01]  /*0950*/  FFMA R95, R80.reuse, R99, R95 ;  /* 0x00000063505f7223 */ /* 0x040fe2000000005f */
[C---:B-1----:R-:W-:Y:S01]  /*0960*/  FFMA R84, R80.reuse, R100, R84 ;  /* 0x0000006450547223 */ /* 0x042fe20000000054 */
[C---:B------:R-:W-:Y:S01]  /*0970*/  FFMA R85, R80.reuse, R101, R85 ;  /* 0x0000006550557223 */ /* 0x040fe20000000055 */
[C---:B------:R-:W-:Y:S01]  /*0980*/  FFMA R86, R80.reuse, R102, R86 ;  /* 0x0000006650567223 */ /* 0x040fe20000000056 */
[----:B------:R-:W-:Y:S01]  /*0990*/  FFMA R87, R80, R103, R87 ;  /* 0x0000006750577223 */ /* 0x000fe20000000057 */
[C---:B------:R-:W-:Y:S01]  /*09a0*/  FFMA R28, R81.reuse, R96, R28 ;  /* 0x00000060511c7223 */ /* 0x040fe2000000001c */
[C---:B------:R-:W-:Y:S01]  /*09b0*/  FFMA R29, R81.reuse, R97, R29 ;  /* 0x00000061511d7223 */ /* 0x040fe2000000001d */
[C---:B------:R-:W-:Y:S01]  /*09c0*/  FFMA R30, R81.reuse, R98, R30 ;  /* 0x00000062511e7223 */ /* 0x040fe2000000001e */
[C---:B------:R-:W-:Y:S01]  /*09d0*/  FFMA R31, R81.reuse, R99, R31 ;  /* 0x00000063511f7223 */ /* 0x040fe2000000001f */
[C---:B------:R-:W-:Y:S01]  /*09e0*/  FFMA R24, R81.reuse, R100, R24 ;  /* 0x0000006451187223 */ /* 0x040fe20000000018 */
        /* <DEDUP_REMOVED lines=19> */
[C---:B---3--:R-:W-:Y:S01]  /*0b20*/  FFMA R12, R104.reuse, R96, R12 ;  /* 0x00000060680c7223 */ /* 0x048fe2000000000c */
        /* <DEDUP_REMOVED lines=31> */
[----:B------:R-:W-:Y:S06]  /*0d20*/  BRA.U UP0, `(.L_x_1) ;  /* 0xfffffff900e07547 */ /* 0x000fec000b83ffff */
[--C-:B------:R-:W-:Y:S01]  /*0d30*/  SHF.R.U32.HI R6, RZ, 0x2, R3.reuse ;  /* 0x00000002ff067819 */ /* 0x100fe20000011603 */
[----:B------:R-:W-:Y:S01]  /*0d40*/  ULOP3.LUT UR5, UR5, 0x1, URZ, 0x3c, !UPT ;  /* 0x0000000105057892 */ /* 0x000fe2000f8e3cff */
[----:B------:R-:W-:Y:S01]  /*0d50*/  SHF.R.U32.HI R80, RZ, 0x5, R3 ;  /* 0x00000005ff507819 */ /* 0x000fe20000011603 */
[----:B------:R-:W0:Y:S02]  /*0d60*/  LDCU UR8, c[0x0][0x3a0] ;  /* 0x00007400ff0877ac */ /* 0x000e240008000800 */
[----:B------:R-:W-:Y:S01]  /*0d70*/  IMAD R6, R7, 0x84, R6 ;  /* 0x0000008407067824 */ /* 0x000fe200078e0206 */
[----:B------:R-:W-:Y:S01]  /*0d80*/  UIMAD UR7, UR5, 0x2100, URZ ;  /* 0x00002100050778a4 */ /* 0x000fe2000f8e02ff */
[----:B------:R-:W-:-:S03]  /*0d90*/  IMAD R80, R80, 0x84, R5 ;  /* 0x0000008450507824 */ /* 0x000fc600078e0205 */
[----:B------:R-:W-:Y:S02]  /*0da0*/  LEA R6, R6, UR6, 0x2 ;  /* 0x0000000606067c11 */ /* 0x000fe4000f8e10ff */
[----:B------:R-:W-:-:S03]  /*0db0*/  LEA R80, R80, UR6, 0x2 ;  /* 0x0000000650507c11 */ /* 0x000fc6000f8e10ff */
[----:B-----5:R1:W-:Y:S04]  /*0dc0*/  STS [R6+UR7], R64 ;  /* 0x0000004006007988 */ /* 0x0203e80008000807 */
[----:B------:R1:W-:Y:S01]  /*0dd0*/  STS [R6+UR7+0x210], R65 ;  /* 0x0002104106007988 */ /* 0x0003e20008000807 */
[----:B0-----:R-:W-:-:S03]  /*0de0*/  UIADD3 UR8, UPT, UPT, UR8, -0x10, URZ ;  /* 0xfffffff008087890 */ /* 0x001fc6000fffe0ff */
[----:B------:R1:W-:Y:S01]  /*0df0*/  STS [R6+UR7+0x420], R66 ;  /* 0x0004204206007988 */ /* 0x0003e20008000807 */
[----:B------:R-:W-:-:S03]  /*0e00*/  UISETP.GE.AND UP0, UPT, UR4, UR8, UPT ;  /* 0x000000080400728c */ /* 0x000fc6000bf06270 */
[----:B------:R1:W-:Y:S04]  /*0e10*/  STS [R6+UR7+0x630], R67 ;  /* 0x0006304306007988 */ /* 0x0003e80008000807 */
[----:B------:R1:W-:Y:S04]  /*0e20*/  STS [R6+UR7+0x100], R76 ;  /* 0x0001004c06007988 */ /* 0x0003e80008000807 */
[----:B------:R1:W-:Y:S04]  /*0e30*/  STS [R6+UR7+0x310], R77 ;  /* 0x0003104d06007988 */ /* 0x0003e80008000807 */
[----:B------:R1:W-:Y:S04]  /*0e40*/  STS [R6+UR7+0x520], R78 ;  /* 0x0005204e06007988 */ /* 0x0003e80008000807 */
[----:B------:R1:W-:Y:S04]  /*0e50*/  STS [R6+UR7+0x730], R79 ;  /* 0x0007304f06007988 */ /* 0x0003e80008000807 */
[----:B------:R1:W-:Y:S04]  /*0e60*/  STS.128 [R80+UR7+0x4200], R8 ;  /* 0x0042000850007988 */ /* 0x0003e80008000c07 */
[----:B------:R1:W-:Y:S01]  /*0e70*/  STS.128 [R80+UR7+0x5280], R60 ;  /* 0x0052803c50007988 */ /* 0x0003e20008000c07 */
[----:B------:R-:W-:Y:S06]  /*0e80*/  BAR.SYNC.DEFER_BLOCKING 0x0 ;  /* 0x0000000000007b1d */ /* 0x000fec0000010000 */
[----:B------:R-:W-:Y:S05]  /*0e90*/  BRA.U !UP0, `(.L_x_2) ;  /* 0xfffffff508d07547 */ /* 0x000fea000b83ffff */
[----:B------:R-:W-:-:S05]  /*0ea0*/  UMOV UR4, UR7 ;  /* 0x0000000700047c82 */ /* 0x000fca0008000000 */
.L_x_0:
[C---:B------:R-:W-:Y:S02]  /*0eb0*/  SHF.L.U32 R5, R3.reuse, 0x1, RZ ;  /* 0x0000000103057819 */ /* 0x040fe400000006ff */
[----:B-1----:R-:W-:Y:S01]  /*0ec0*/  MOV R10, UR4 ;  /* 0x00000004000a7c02 */ /* 0x002fe20008000f00 */
[----:B------:R-:W-:Y:S01]  /*0ed0*/  UMOV UR4, 0x4200 ;  /* 0x0000420000047882 */ /* 0x000fe20000000000 */
[----:B------:R-:W-:Y:S02]  /*0ee0*/  SHF.L.U32 R6, R3, 0x4, RZ ;  /* 0x0000000403067819 */ /* 0x000fe400000006ff */
[----:B------:R-:W-:Y:S02]  /*0ef0*/  LOP3.LUT R5, R5, 0x7e0, RZ, 0xc0, !PT ;  /* 0x000007e005057812 */ /* 0x000fe400078ec0ff */
[----:B------:R-:W-:Y:S02]  /*0f00*/  LOP3.LUT R6, R6, 0xf0, RZ, 0xc0, !PT ;  /* 0x000000f006067812 */ /* 0x000fe400078ec0ff */
[----:B------:R-:W-:-:S02]  /*0f10*/  IADD3 R9, PT, PT, R10, UR6, R5 ;  /* 0x000000060a097c10 */ /* 0x000fc4000fffe005 */
[----:B------:R-:W-:Y:S02]  /*0f20*/  IADD3 R10, PT, PT, R10, UR6, R6 ;  /* 0x000000060a0a7c10 */ /* 0x000fe4000fffe006 */
[----:B------:R-:W-:-:S07]  /*0f30*/  IADD3 R9, PT, PT, R9, 0x10, RZ ;  /* 0x0000001009097810 */ /* 0x000fce0007ffe0ff */
.L_x_3:
[----:B------:R-:W-:Y:S04]  /*0f40*/  LDS.128 R80, [R9+-0x10] ;  /* 0xfffff00009507984 */ /* 0x000fe80000000c00 */
[----:B------:R-:W0:Y:S04]  /*0f50*/  LDS.128 R64, [R10+UR4] ;  /* 0x000000040a407984 */ /* 0x000e280008000c00 */
[----:B------:R-:W1:Y:S04]  /*0f60*/  LDS.128 R60, [R10+UR4+0x100] ;  /* 0x000100040a3c7984 */ /* 0x000e680008000c00 */
[----:B------:R-:W2:Y:S01]  /*0f70*/  LDS.128 R76, [R9] ;  /* 0x00000000094c7984 */ /* 0x000ea20000000c00 */
        /* <DEDUP_REMOVED lines=22> */
[-C--:B------:R-:W-:Y:S01]  /*10e0*/  FFMA R81, R81, R63.reuse, R27 ;  /* 0x0000003f51517223 */ /* 0x080fe2000000001b */
[----:B------:R-:W-:Y:S01]  /*10f0*/  FFMA R82, R82, R63, R19 ;  /* 0x0000003f52527223 */ /* 0x000fe20000000013 */
[----:B------:R-:W-:Y:S01]  /*1100*/  LDS.128 R20, [R9+0x200] ;  /* 0x0002000009147984 */ /* 0x000fe20000000c00 */
[C---:B------:R-:W-:Y:S01]  /*1110*/  FFMA R68, R83.reuse, R64, R68 ;  /* 0x0000004053447223 */ /* 0x040fe20000000044 */
[C---:B------:R-:W-:Y:S01]  /*1120*/  FFMA R69, R83.reuse, R65, R69 ;  /* 0x0000004153457223 */ /* 0x040fe20000000045 */
[C---:B------:R-:W-:Y:S01]  /*1130*/  FFMA R70, R83.reuse, R66, R70 ;  /* 0x0000004253467223 */ /* 0x040fe20000000046 */
[----:B------:R-:W0:Y:S01]  /*1140*/  LDS.128 R16, [R10+UR4+0x210] ;  /* 0x000210040a107984 */ /* 0x000e220008000c00 */
[C---:B------:R-:W-:Y:S01]  /*1150*/  FFMA R71, R83.reuse, R67, R71 ;  /* 0x0000004353477223 */ /* 0x040fe20000000047 */
[C---:B------:R-:W-:Y:S01]  /*1160*/  FFMA R52, R83.reuse, R60, R52 ;  /* 0x0000003c53347223 */ /* 0x040fe20000000034 */
[C---:B------:R-:W-:Y:S01]  /*1170*/  FFMA R53, R83.reuse, R61, R53 ;  /* 0x0000003d53357223 */ /* 0x040fe20000000035 */
[----:B------:R-:W1:Y:S01]  /*1180*/  LDS.128 R24, [R10+UR4+0x310] ;  /* 0x000310040a187984 */ /* 0x000e620008000c00 */
[C---:B------:R-:W-:Y:S01]  /*1190*/  FFMA R54, R83.reuse, R62, R54 ;  /* 0x0000003e53367223 */ /* 0x040fe20000000036 */
[----:B------:R-:W-:Y:S01]  /*11a0*/  FFMA R55, R83, R63, R55 ;  /* 0x0000003f53377223 */ /* 0x000fe20000000037 */
[C---:B--2---:R-:W-:Y:S01]  /*11b0*/  FFMA R83, R76.reuse, R64, R12 ;  /* 0x000000404c537223 */ /* 0x044fe2000000000c */
[C---:B------:R-:W-:Y:S01]  /*11c0*/  FFMA R97, R76.reuse, R65, R13 ;  /* 0x000000414c617223 */ /* 0x040fe2000000000d */
[C---:B------:R-:W-:Y:S01]  /*11d0*/  FFMA R98, R76.reuse, R66, R14 ;  /* 0x000000424c627223 */ /* 0x040fe2000000000e */
[C---:B------:R-:W-:Y:S01]  /*11e0*/  FFMA R99, R76.reuse, R67, R15 ;  /* 0x000000434c637223 */ /* 0x040fe2000000000f */
[C---:B------:R-:W-:Y:S01]  /*11f0*/  FFMA R32, R76.reuse, R60, R32 ;  /* 0x0000003c4c207223 */ /* 0x040fe20000000020 */
[----:B------:R-:W2:Y:S01]  /*1200*/  LDS.128 R12, [R9+0x210] ;  /* 0x00021000090c7984 */ /* 0x000ea20000000c00 */
[C---:B------:R-:W-:Y:S01]  /*1210*/  FFMA R33, R76.reuse, R61, R33 ;  /* 0x0000003d4c217223 */ /* 0x040fe20000000021 */
[C---:B------:R-:W-:Y:S01]  /*1220*/  FFMA R34, R76.reuse, R62, R34 ;  /* 0x0000003e4c227223 */ /* 0x040fe20000000022 */
[----:B------:R-:W-:Y:S01]  /*1230*/  FFMA R35, R76, R63, R35 ;  /* 0x0000003f4c237223 */ /* 0x000fe20000000023 */
[C---:B------:R-:W-:Y:S01]  /*1240*/  FFMA R103, R77.reuse, R60, R40 ;  /* 0x0000003c4d677223 */ /* 0x040fe20000000028 */
[CC--:B------:R-:W-:Y:S01]  /*1250*/  FFMA R104, R77.reuse, R61.reuse, R41 ;  /* 0x0000003d4d687223 */ /* 0x0c0fe20000000029 */
[----:B------:R-:W-:Y:S01]  /*1260*/  FFMA R105, R77, R62, R42 ;  /* 0x0000003e4d697223 */ /* 0x000fe2000000002a */
[C---:B------:R-:W-:Y:S01]  /*1270*/  FFMA R48, R78.reuse, R60, R48 ;  /* 0x0000003c4e307223 */ /* 0x040fe20000000030 */
[CC--:B------:R-:W-:Y:S01]  /*1280*/  FFMA R49, R78.reuse, R61.reuse, R49 ;  /* 0x0000003d4e317223 */ /* 0x0c0fe20000000031 */
        /* <DEDUP_REMOVED lines=9> */
[----:B------:R-:W-:Y:S01]  /*1320*/  LDS.128 R36, [R10+UR4+0x420] ;  /* 0x000420040a247984 */ /* 0x000fe20008000c00 */
[C---:B------:R-:W-:Y:S01]  /*1330*/  FFMA R45, R78.reuse, R65, R45 ;  /* 0x000000414e2d7223 */ /* 0x040fe2000000002d */
[C---:B------:R-:W-:Y:S01]  /*1340*/  FFMA R46, R78.reuse, R66, R46 ;  /* 0x000000424e2e7223 */ /* 0x040fe2000000002e */
[C---:B------:R-:W-:Y:S01]  /*1350*/  FFMA R47, R78.reuse, R67, R47 ;  /* 0x000000434e2f7223 */ /* 0x040fe2000000002f */
[----:B------:R-:W-:Y:S01]  /*1360*/  FFMA R77, R77, R63, R43 ;  /* 0x0000003f4d4d7223 */ /* 0x000fe2000000002b */
[C---:B------:R-:W-:Y:S01]  /*1370*/  FFMA R64, R79.reuse, R64, R72 ;  /* 0x000000404f407223 */ /* 0x040fe20000000048 */
[C---:B------:R-:W-:Y:S01]  /*1380*/  FFMA R65, R79.reuse, R65, R73 ;  /* 0x000000414f417223 */ /* 0x040fe20000000049 */
[C---:B------:R-:W-:Y:S01]  /*1390*/  FFMA R66, R79.reuse, R66, R74 ;  /* 0x000000424f427223 */ /* 0x040fe2000000004a */
[----:B------:R-:W-:Y:S01]  /*13a0*/  FFMA R67, R79, R67, R75 ;  /* 0x000000434f437223 */ /* 0x000fe2000000004b */
[----:B------:R-:W-:Y:S01]  /*13b0*/  FFMA R51, R78, R63, R51 ;  /* 0x0000003f4e337223 */ /* 0x000fe20000000033 */
        /* <DEDUP_REMOVED lines=13> */
[----:B------:R-:W0:Y:S01]  /*1490*/  LDS.128 R28, [R9+0x410] ;  /* 0x00041000091c7984 */ /* 0x000e220000000c00 */
[C---:B------:R-:W-:Y:S01]  /*14a0*/  FFMA R90, R22.reuse, R16, R90 ;  /* 0x00000010165a7223 */ /* 0x040fe2000000005a */
[C---:B------:R-:W-:Y:S01]  /*14b0*/  FFMA R91, R22.reuse, R17, R91 ;  /* 0x00000011165b7223 */ /* 0x040fe2000000005b */
[C---:B------:R-:W-:Y:S01]  /*14c0*/  FFMA R92, R22.reuse, R18, R92 ;  /* 0x00000012165c7223 */ /* 0x040fe2000000005c */
[----:B------:R-:W1:Y:S01]  /*14d0*/  LDS.128 R40, [R10+UR4+0x520] ;  /* 0x000520040a287984 */ /* 0x000e620008000c00 */
[----:B------:R-:W-:Y:S01]  /*14e0*/  FFMA R93, R22, R19, R93 ;  /* 0x00000013165d7223 */ /* 0x000fe2000000005d */
[C---:B------:R-:W-:Y:S01]  /*14f0*/  FFMA R68, R23.reuse, R16, R68 ;  /* 0x0000001017447223 */ /* 0x040fe20000000044 */
[C---:B------:R-:W-:Y:S01]  /*1500*/  FFMA R69, R23.reuse, R17, R69 ;  /* 0x0000001117457223 */ /* 0x040fe20000000045 */
[C---:B------:R-:W-:Y:S01]  /*1510*/  FFMA R70, R23.reuse, R18, R70 ;  /* 0x0000001217467223 */ /* 0x040fe20000000046 */
[----:B------:R-:W-:Y:S01]  /*1520*/  FFMA R71, R23, R19, R71 ;  /* 0x0000001317477223 */ /* 0x000fe20000000047 */
[C---:B--2---:R-:W-:Y:S01]  /*1530*/  FFMA R83, R12.reuse, R16, R83 ;  /* 0x000000100c537223 */ /* 0x044fe20000000053 */
[C---:B------:R-:W-:Y:S01]  /*1540*/  FFMA R97, R12.reuse, R17, R97 ;  /* 0x000000110c617223 */ /* 0x040fe20000000061 */
[C---:B------:R-:W-:Y:S01]  /*1550*/  FFMA R98, R12.reuse, R18, R98 ;  /* 0x000000120c627223 */ /* 0x040fe20000000062 */
[----:B------:R-:W-:Y:S01]  /*1560*/  FFMA R99, R12, R19, R99 ;  /* 0x000000130c637223 */ /* 0x000fe20000000063 */
        /* <DEDUP_REMOVED lines=36> */
[----:B------:R-:W2:Y:S01]  /*17b0*/  LDS.128 R16, [R9+0x420] ;  /* 0x0004200009107984 */ /* 0x000ea20000000c00 */
[C---:B------:R-:W-:Y:S01]  /*17c0*/  FFMA R24, R15.reuse, R24, R56 ;  /* 0x000000180f187223 */ /* 0x040fe20000000038 */
[C---:B------:R-:W-:Y:S01]  /*17d0*/  FFMA R25, R15.reuse, R25, R57 ;  /* 0x000000190f197223 */ /* 0x040fe20000000039 */
[C---:B------:R-:W-:Y:S01]  /*17e0*/  FFMA R26, R15.reuse, R26, R58 ;  /* 0x0000001a0f1a7223 */ /* 0x040fe2000000003a */
[----:B------:R-:W-:Y:S01]  /*17f0*/  FFMA R27, R15, R27, R59 ;  /* 0x0000001b0f1b7223 */ /* 0x000fe2000000003b */
[----:B------:R-:W-:Y:S01]  /*1800*/  LDS.128 R72, [R10+UR4+0x630] ;  /* 0x000630040a487984 */ /* 0x000fe20008000c00 */
[C---:B0-----:R-:W-:Y:S01]  /*1810*/  FFMA R78, R29.reuse, R37, R60 ;  /* 0x000000251d4e7223 */ /* 0x041fe2000000003c */
[C---:B------:R-:W-:Y:S01]  /*1820*/  FFMA R23, R29.reuse, R38, R61 ;  /* 0x000000261d177223 */ /* 0x040fe2000000003d */
[C---:B------:R-:W-:Y:S01]  /*1830*/  FFMA R22, R29.reuse, R39, R62 ;  /* 0x000000271d167223 */ /* 0x040fe2000000003e */
[----:B------:R-:W0:Y:S01]  /*1840*/  LDS.128 R12, [R9+0x620] ;  /* 0x00062000090c7984 */ /* 0x000e220000000c00 */
[C---:B------:R-:W-:Y:S01]  /*1850*/  FFMA R6, R28.reuse, R36, R6 ;  /* 0x000000241c067223 */ /* 0x040fe20000000006 */
[C---:B------:R-:W-:Y:S01]  /*1860*/  FFMA R7, R28.reuse, R37, R7 ;  /* 0x000000251c077223 */ /* 0x040fe20000000007 */
[C---:B------:R-:W-:Y:S01]  /*1870*/  FFMA R8, R28.reuse, R38, R8 ;  /* 0x000000261c087223 */ /* 0x040fe20000000008 */
[----:B------:R-:W3:Y:S01]  /*1880*/  LDS.128 R56, [R10+UR4+0x730] ;  /* 0x000730040a387984 */ /* 0x000ee20008000c00 */
[----:B------:R-:W-:Y:S01]  /*1890*/  UIADD3 UR4, UPT, UPT, UR4, 0x840, URZ ;  /* 0x0000084004047890 */ /* 0x000fe2000fffe0ff */
[C---:B------:R-:W-:Y:S01]  /*18a0*/  FFMA R5, R28.reuse, R39, R5 ;  /* 0x000000271c057223 */ /* 0x040fe20000000005 */
[C---:B-1----:R-:W-:Y:S01]  /*18b0*/  FFMA R11, R28.reuse, R40, R11 ;  /* 0x000000281c0b7223 */ /* 0x042fe2000000000b */
[----:B------:R-:W1:Y:S01]  /*18c0*/  LDS.128 R60, [R9+0x630] ;  /* 0x00063000093c7984 */ /* 0x000e620000000c00 */
[----:B------:R-:W-:Y:S01]  /*18d0*/  UISETP.NE.AND UP0, UPT, UR4, 0x6300, UPT ;  /* 0x000063000400788c */ /* 0x000fe2000bf05270 */
        /* <DEDUP_REMOVED lines=24> */
[C---:B--2---:R-:W-:Y:S01]  /*1a60*/  FFMA R83, R16.reuse, R36, R83 ;  /* 0x0000002410537223 */ /* 0x044fe20000000053 */
        /* <DEDUP_REMOVED lines=31> */
[C---:B0-----:R-:W-:Y:S01]  /*1c60*/  FFMA R30, R13.reuse, R74, R23 ;  /* 0x0000004a0d1e7223 */ /* 0x041fe20000000017 */
[C---:B------:R-:W-:Y:S01]  /*1c70*/  FFMA R31, R13.reuse, R75, R22 ;  /* 0x0000004b0d1f7223 */ /* 0x040fe20000000016 */
[C---:B---3--:R-:W-:Y:S01]  /*1c80*/  FFMA R24, R13.reuse, R56, R21 ;  /* 0x000000380d187223 */ /* 0x048fe20000000015 */
        /* <DEDUP_REMOVED lines=29> */
[C---:B-1----:R-:W-:Y:S01]  /*1e60*/  FFMA R12, R60.reuse, R72, R83 ;  /* 0x000000483c0c7223 */ /* 0x042fe20000000053 */
        /* <DEDUP_REMOVED lines=31> */
[----:B------:R-:W-:Y:S01]  /*2060*/  IADD3 R9, PT, PT, R9, 0x840, RZ ;  /* 0x0000084009097810 */ /* 0x000fe20007ffe0ff */
[----:B------:R-:W-:Y:S06]  /*2070*/  BRA.U UP0, `(.L_x_3) ;  /* 0xffffffed00b07547 */ /* 0x000fec000b83ffff */
[----:B------:R-:W0:Y:S01]  /*2080*/  LDC.64 R6, c[0x0][0x390] ;  /* 0x0000e400ff067b82 */ /* 0x000e220000000a00 */
[----:B------:R-:W-:Y:S02]  /*2090*/  SHF.R.U32.HI R3, RZ, 0x1, R3 ;  /* 0x00000001ff037819 */ /* 0x000fe40000011603 */
[----:B------:R-:W-:Y:S02]  /*20a0*/  LOP3.LUT R0, R0, 0x3c, R4, 0xf8, !PT ;  /* 0x0000003c00007812 */ /* 0x000fe400078ef804 */
[----:B------:R-:W-:-:S04]  /*20b0*/  LOP3.LUT R3, R3, 0x1f8, RZ, 0xc0, !PT ;  /* 0x000001f803037812 */ /* 0x000fc800078ec0ff */
[----:B------:R-:W-:-:S05]  /*20c0*/  IADD3 R2, PT, PT, R2, R3, RZ ;  /* 0x0000000302027210 */ /* 0x000fca0007ffe0ff */
[----:B------:R-:W-:-:S05]  /*20d0*/  IMAD R0, R2, R89, R0 ;  /* 0x0000005902007224 */ /* 0x000fca00078e0200 */
[----:B------:R-:W-:-:S04]  /*20e0*/  IADD3 R8, PT, PT, R0, 0x40, RZ ;  /* 0x0000004000087810 */ /* 0x000fc80007ffe0ff */
[-C--:B------:R-:W-:Y:S01]  /*20f0*/  IADD3 R10, PT, PT, R8, R89.reuse, RZ ;  /* 0x00000059080a7210 */ /* 0x080fe20007ffe0ff */
[C---:B0-----:R-:W-:Y:S01]  /*2100*/  IMAD.WIDE.U32 R2, R0.reuse, 0x4, R6 ;  /* 0x0000000400027825 */ /* 0x041fe200078e0006 */
[----:B------:R-:W-:-:S03]  /*2110*/  IADD3 R0, PT, PT, R0, R89, RZ ;  /* 0x0000005900007210 */ /* 0x000fc60007ffe0ff */
[--C-:B------:R-:W-:Y:S01]  /*2120*/  IMAD.WIDE.U32 R4, R8, 0x4, R6.reuse ;  /* 0x0000000408047825 */ /* 0x100fe200078e0006 */
[CC--:B------:R-:W-:Y:S01]  /*2130*/  IADD3 R60, PT, PT, R0.reuse, R89.reuse, RZ ;  /* 0x00000059003c7210 */ /* 0x0c0fe20007ffe0ff */
[----:B------:R0:W-:Y:S02]  /*2140*/  STG.E.128 desc[UR10][R2.64], R92 ;  /* 0x0000005c02007986 */ /* 0x0001e4000c101d0a */
[--C-:B------:R-:W-:Y:S01]  /*2150*/  IMAD.WIDE.U32 R8, R0, 0x4, R6.reuse ;  /* 0x0000000400087825 */ /* 0x100fe200078e0006 */
[-C--:B------:R-:W-:Y:S01]  /*2160*/  IADD3 R0, PT, PT, R10, R89.reuse, RZ ;  /* 0x000000590a007210 */ /* 0x080fe20007ffe0ff */
[----:B------:R1:W-:Y:S01]  /*2170*/  STG.E.128 desc[UR10][R4.64], R84 ;  /* 0x0000005404007986 */ /* 0x0003e2000c101d0a */
[-C--:B------:R-:W-:Y:S01]  /*2180*/  IADD3 R62, PT, PT, R60, R89.reuse, RZ ;  /* 0x000000593c3e7210 */ /* 0x080fe20007ffe0ff */
[--C-:B------:R-:W-:Y:S01]  /*2190*/  IMAD.WIDE.U32 R10, R10, 0x4, R6.reuse ;  /* 0x000000040a0a7825 */ /* 0x100fe200078e0006 */
[-C--:B------:R-:W-:Y:S01]  /*21a0*/  IADD3 R63, PT, PT, R0, R89.reuse, RZ ;  /* 0x00000059003f7210 */ /* 0x080fe20007ffe0ff */
[----:B------:R2:W-:Y:S01]  /*21b0*/  STG.E.128 desc[UR10][R8.64], R28 ;  /* 0x0000001c08007986 */ /* 0x0005e2000c101d0a */
[-C--:B------:R-:W-:Y:S01]  /*21c0*/  IADD3 R64, PT, PT, R62, R89.reuse, RZ ;  /* 0x000000593e407210 */ /* 0x080fe20007ffe0ff */
[--C-:B------:R-:W-:Y:S01]  /*21d0*/  IMAD.WIDE.U32 R60, R60, 0x4, R6.reuse ;  /* 0x000000043c3c7825 */ /* 0x100fe200078e0006 */
[-C--:B------:R-:W-:Y:S01]  /*21e0*/  IADD3 R65, PT, PT, R63, R89.reuse, RZ ;  /* 0x000000593f417210 */ /* 0x080fe20007ffe0ff */
[----:B------:R3:W-:Y:S03]  /*21f0*/  STG.E.128 desc[UR10][R10.64], R24 ;  /* 0x000000180a007986 */ /* 0x0007e6000c101d0a */
[-C--:B------:R-:W-:Y:S01]  /*2200*/  IADD3 R66, PT, PT, R65, R89.reuse, RZ ;  /* 0x0000005941427210 */ /* 0x080fe20007ffe0ff */
[----:B------:R4:W-:Y:S01]  /*2210*/  STG.E.128 desc[UR10][R60.64], R20 ;  /* 0x000000143c007986 */ /* 0x0009e2000c101d0a */
[----:B0-----:R-:W-:Y:S01]  /*2220*/  IMAD.WIDE.U32 R2, R0, 0x4, R6 ;  /* 0x0000000400027825 */ /* 0x001fe200078e0006 */
[----:B------:R-:W-:-:S03]  /*2230*/  IADD3 R0, PT, PT, R64, R89, RZ ;  /* 0x0000005940007210 */ /* 0x000fc60007ffe0ff */
[--C-:B-1----:R-:W-:Y:S01]  /*2240*/  IMAD.WIDE.U32 R4, R62, 0x4, R6.reuse ;  /* 0x000000043e047825 */ /* 0x102fe200078e0006 */
[-C--:B------:R-:W-:Y:S01]  /*2250*/  IADD3 R67, PT, PT, R0, R89.reuse, RZ ;  /* 0x0000005900437210 */ /* 0x080fe20007ffe0ff */
[----:B------:R0:W-:Y:S01]  /*2260*/  STG.E.128 desc[UR10][R2.64], R16 ;  /* 0x0000001002007986 */ /* 0x0001e2000c101d0a */
[-C--:B--2---:R-:W-:Y:S01]  /*2270*/  IADD3 R28, PT, PT, R66, R89.reuse, RZ ;  /* 0x00000059421c7210 */ /* 0x084fe20007ffe0ff */
[--C-:B------:R-:W-:Y:S01]  /*2280*/  IMAD.WIDE.U32 R62, R63, 0x4, R6.reuse ;  /* 0x000000043f3e7825 */ /* 0x100fe200078e0006 */
[-C--:B------:R-:W-:Y:S01]  /*2290*/  IADD3 R29, PT, PT, R67, R89.reuse, RZ ;  /* 0x00000059431d7210 */ /* 0x080fe20007ffe0ff */
[----:B------:R-:W-:Y:S01]  /*22a0*/  STG.E.128 desc[UR10][R4.64], R68 ;  /* 0x0000004404007986 */ /* 0x000fe2000c101d0a */
[----:B------:R-:W-:Y:S01]  /*22b0*/  IADD3 R89, PT, PT, R28, R89, RZ ;  /* 0x000000591c597210 */ /* 0x000fe20007ffe0ff */
[--C-:B------:R-:W-:Y:S02]  /*22c0*/  IMAD.WIDE.U32 R8, R64, 0x4, R6.reuse ;  /* 0x0000000440087825 */ /* 0x100fe400078e0006 */
[----:B------:R-:W-:Y:S02]  /*22d0*/  STG.E.128 desc[UR10][R62.64], R52 ;  /* 0x000000343e007986 */ /* 0x000fe4000c101d0a */
[----:B---3--:R-:W-:-:S02]  /*22e0*/  IMAD.WIDE.U32 R10, R65, 0x4, R6 ;  /* 0x00000004410a7825 */ /* 0x008fc400078e0006 */
[----:B------:R-:W-:Y:S02]  /*22f0*/  STG.E.128 desc[UR10][R8.64], R12 ;  /* 0x0000000c08007986 */ /* 0x000fe4000c101d0a */
[--C-:B----4-:R-:W-:Y:S02]  /*2300*/  IMAD.WIDE.U32 R20, R0, 0x4, R6.reuse ;  /* 0x0000000400147825 */ /* 0x110fe400078e0006 */
[----:B------:R-:W-:Y:S02]  /*2310*/  STG.E.128 desc[UR10][R10.64], R32 ;  /* 0x000000200a007986 */ /* 0x000fe4000c101d0a */
[--C-:B------:R-:W-:Y:S02]  /*2320*/  IMAD.WIDE.U32 R22, R66, 0x4, R6.reuse ;  /* 0x0000000442167825 */ /* 0x100fe400078e0006 */
[----:B------:R-:W-:Y:S02]  /*2330*/  STG.E.128 desc[UR10][R20.64], R36 ;  /* 0x0000002414007986 */ /* 0x000fe4000c101d0a */
[----:B------:R-:W-:-:S02]  /*2340*/  IMAD.WIDE.U32 R24, R67, 0x4, R6 ;  /* 0x0000000443187825 */ /* 0x000fc400078e0006 */
[----:B------:R-:W-:Y:S02]  /*2350*/  STG.E.128 desc[UR10][R22.64], R40 ;  /* 0x0000002816007986 */ /* 0x000fe4000c101d0a */
[--C-:B------:R-:W-:Y:S02]  /*2360*/  IMAD.WIDE.U32 R26, R28, 0x4, R6.reuse ;  /* 0x000000041c1a7825 */ /* 0x100fe400078e0006 */
[----:B------:R-:W-:Y:S02]  /*2370*/  STG.E.128 desc[UR10][R24.64], R44 ;  /* 0x0000002c18007986 */ /* 0x000fe4000c101d0a */
[--C-:B0-----:R-:W-:Y:S02]  /*2380*/  IMAD.WIDE.U32 R2, R29, 0x4, R6.reuse ;  /* 0x000000041d027825 */ /* 0x101fe400078e0006 */
[----:B------:R-:W-:Y:S02]  /*2390*/  STG.E.128 desc[UR10][R26.64], R48 ;  /* 0x000000301a007986 */ /* 0x000fe4000c101d0a */
[----:B------:R-:W-:-:S02]  /*23a0*/  IMAD.WIDE.U32 R6, R89, 0x4, R6 ;  /* 0x0000000459067825 */ /* 0x000fc400078e0006 */
[----:B------:R-:W-:Y:S04]  /*23b0*/  STG.E.128 desc[UR10][R2.64], R72 ;  /* 0x0000004802007986 */ /* 0x000fe8000c101d0a */
[----:B------:R-:W-:Y:S01]  /*23c0*/  STG.E.128 desc[UR10][R6.64], R56 ;  /* 0x0000003806007986 */ /* 0x000fe2000c101d0a */
[----:B------:R-:W-:Y:S05]  /*23d0*/  EXIT ;  /* 0x000000000000794d */ /* 0x000fea0003800000 */
.L_x_4:
[----:B------:R-:W-:-:S00]  /*23e0*/  BRA `(.L_x_4) ;  /* 0xfffffffc00fc7947 */ /* 0x000fc0000383ffff */
[----:B------:R-:W-:-:S00]  /*23f0*/  NOP ;  /* 0x0000000000007918 */ /* 0x000fc00000000000 */
        /* <DEDUP_REMOVED lines=8> */
.L_x_10:


//--------------------- .text._Z10naive_gemmPKfS0_Pfiii --------------------------
	.section	.text._Z10naive_gemmPKfS0_Pfiii,"ax",@progbits
	.align	128
        .global         _Z10naive_gemmPKfS0_Pfiii
        .type           _Z10naive_gemmPKfS0_Pfiii,@function
        .size           _Z10naive_gemmPKfS0_Pfiii,(.L_x_11 - _Z10naive_gemmPKfS0_Pfiii)
        .other          _Z10naive_gemmPKfS0_Pfiii,@"STO_CUDA_ENTRY STV_DEFAULT"
_Z10naive_gemmPKfS0_Pfiii:
.text._Z10naive_gemmPKfS0_Pfiii:
[----:B------:R-:W-:Y:S01]  /*0000*/  LDC R1, c[0x0][0x37c] ;  /* 0x0000df00ff017b82 */ /* 0x000fe20000000800 */
[----:B------:R-:W0:Y:S07]  /*0010*/  S2R R5, SR_TID.X ;  /* 0x0000000000057919 */ /* 0x000e2e0000002100 */
[----:B------:R-:W1:Y:S01]  /*0020*/  LDC R19, c[0x0][0x364] ;  /* 0x0000d900ff137b82 */ /* 0x000e620000000800 */
[----:B------:R-:W1:Y:S07]  /*0030*/  S2R R4, SR_TID.Y ;  /* 0x0000000000047919 */ /* 0x000e6e0000002200 */
[----:B------:R-:W0:Y:S08]  /*0040*/  S2UR UR5, SR_CTAID.X ;  /* 0x00000000000579c3 */ /* 0x000e300000002500 */
[----:B------:R-:W0:Y:S08]  /*0050*/  LDC R0, c[0x0][0x360] ;  /* 0x0000d800ff007b82 */ /* 0x000e300000000800 */
[----:B------:R-:W1:Y:S08]  /*0060*/  S2UR UR4, SR_CTAID.Y ;  /* 0x00000000000479c3 */ /* 0x000e700000002600 */
[----:B------:R-:W2:Y:S01]  /*0070*/  LDC.64 R2, c[0x0][0x398] ;  /* 0x0000e600ff027b82 */ /* 0x000ea20000000a00 */
[----:B0-----:R-:W-:-:S02]  /*0080*/  IMAD R0, R0, UR5, R5 ;  /* 0x0000000500007c24 */ /* 0x001fc4000f8e0205 */
[----:B-1----:R-:W-:-:S03]  /*0090*/  IMAD R19, R19, UR4, R4 ;  /* 0x0000000413137c24 */ /* 0x002fc6000f8e0204 */
[----:B--2---:R-:W-:-:S04]  /*00a0*/  ISETP.GE.AND P0, PT, R0, R3, PT ;  /* 0x000000030000720c */ /* 0x004fc80003f06270 */
[----:B------:R-:W-:-:S13]  /*00b0*/  ISETP.GE.OR P0, PT, R19, R2, P0 ;  /* 0x000000021300720c */ /* 0x000fda0000706670 */
[----:B------:R-:W-:Y:S05]  /*00c0*/  @P0 EXIT ;  /* 0x000000000000094d */ /* 0x000fea0003800000 */
[----:B------:R-:W0:Y:S01]  /*00d0*/  LDC R2, c[0x0][0x3a0] ;  /* 0x0000e800ff027b82 */ /* 0x000e220000000800 */
[----:B------:R-:W1:Y:S01]  /*00e0*/  LDCU.64 UR4, c[0x0][0x358] ;  /* 0x00006b00ff0477ac */ /* 0x000e620008000a00 */
[----:B------:R-:W-:Y:S01]  /*00f0*/  HFMA2 R24, -RZ, RZ, 0, 0 ;  /* 0x00000000ff187431 */ /* 0x000fe200000001ff */
[----:B0-----:R-:W-:-:S13]  /*0100*/  ISETP.GE.AND P0, PT, R2, 0x1, PT ;  /* 0x000000010200780c */ /* 0x001fda0003f06270 */
[----:B-1----:R-:W-:Y:S05]  /*0110*/  @!P0 BRA `(.L_x_5) ;  /* 0x0000000400e08947 */ /* 0x002fea0003800000 */
[C---:B------:R-:W-:Y:S01]  /*0120*/  ISETP.GE.U32.AND P1, PT, R2.reuse, 0x8, PT ;  /* 0x000000080200780c */ /* 0x040fe20003f26070 */
[----:B------:R-:W-:Y:S01]  /*0130*/  IMAD R20, R19, R2, RZ ;  /* 0x0000000213147224 */ /* 0x000fe200078e02ff */
[----:B------:R-:W-:Y:S02]  /*0140*/  LOP3.LUT R27, R2, 0x7, RZ, 0xc0, !PT ;  /* 0x00000007021b7812 */ /* 0x000fe400078ec0ff */
[----:B------:R-:W-:Y:S02]  /*0150*/  MOV R24, RZ ;  /* 0x000000ff00187202 */ /* 0x000fe40000000f00 */
[----:B------:R-:W-:Y:S02]  /*0160*/  ISETP.NE.AND P0, PT, R27, RZ, PT ;  /* 0x000000ff1b00720c */ /* 0x000fe40003f05270 */
[----:B------:R-:W-:-:S05]  /*0170*/  MOV R21, RZ ;  /* 0x000000ff00157202 */ /* 0x000fca0000000f00 */
[----:B------:R-:W-:Y:S06]  /*0180*/  @!P1 BRA `(.L_x_6) ;  /* 0x0000000000c49947 */ /* 0x000fec0003800000 */
[----:B------:R-:W0:Y:S01]  /*0190*/  LDC.64 R4, c[0x0][0x380] ;  /* 0x0000e000ff047b82 */ /* 0x000e220000000a00 */
[----:B------:R-:W-:Y:S02]  /*01a0*/  LOP3.LUT R21, R2, 0x7ffffff8, RZ, 0xc0, !PT ;  /* 0x7ffffff802157812 */ /* 0x000fe400078ec0ff */
[----:B------:R-:W-:Y:S02]  /*01b0*/  MOV R24, RZ ;  /* 0x000000ff00187202 */ /* 0x000fe40000000f00 */
[----:B------:R-:W-:Y:S02]  /*01c0*/  MOV R18, R0 ;  /* 0x0000000000127202 */ /* 0x000fe40000000f00 */
[----:B------:R-:W-:Y:S01]  /*01d0*/  IADD3 R22, PT, PT, -R21, RZ, RZ ;  /* 0x000000ff15167210 */ /* 0x000fe20007ffe1ff */
[----:B0-----:R-:W-:-:S03]  /*01e0*/  IMAD.WIDE.U32 R4, R20, 0x4, R4 ;  /* 0x0000000414047825 */ /* 0x001fc600078e0004 */
[----:B------:R-:W-:-:S04]  /*01f0*/  IADD3 R6, P1, PT, R4, 0x10, RZ ;  /* 0x0000001004067810 */ /* 0x000fc80007f3e0ff */
[----:B------:R-:W-:-:S09]  /*0200*/  IADD3.X R7, PT, PT, RZ, R5, RZ, P1, !PT ;  /* 0x00000005ff077210 */ /* 0x000fd20000ffe4ff */
.L_x_7:
[----:B------:R-:W0:Y:S01]  /*0210*/  LDC.64 R16, c[0x0][0x388] ;  /* 0x0000e200ff107b82 */ /* 0x000e220000000a00 */
[----:B------:R-:W-:Y:S02]  /*0220*/  MOV R4, R6 ;  /* 0x0000000600047202 */ /* 0x000fe40000000f00 */
[----:B------:R-:W-:-:S05]  /*0230*/  MOV R5, R7 ;  /* 0x0000000700057202 */ /* 0x000fca0000000f00 */
[----:B------:R-:W2:Y:S04]  /*0240*/  LDG.E R25, desc[UR4][R4.64+-0x10] ;  /* 0xfffff00404197981 */ /* 0x000ea8000c1e1900 */
[----:B------:R-:W3:Y:S04]  /*0250*/  LDG.E R23, desc[UR4][R4.64+-0xc] ;  /* 0xfffff40404177981 */ /* 0x000ee8000c1e1900 */
[----:B------:R-:W4:Y:S04]  /*0260*/  LDG.E R29, desc[UR4][R4.64+-0x8] ;  /* 0xfffff804041d7981 */ /* 0x000f28000c1e1900 */
[----:B------:R-:W5:Y:S01]  /*0270*/  LDG.E R28, desc[UR4][R4.64+-0x4] ;  /* 0xfffffc04041c7981 */ /* 0x000f62000c1e1900 */
[----:B0-----:R-:W-:-:S05]  /*0280*/  IMAD.WIDE R16, R18, 0x4, R16 ;  /* 0x0000000412107825 */ /* 0x001fca00078e0210 */
[----:B------:R0:W2:Y:S01]  /*0290*/  LDG.E R26, desc[UR4][R16.64] ;  /* 0x00000004101a7981 */ /* 0x0000a2000c1e1900 */
[----:B------:R-:W-:-:S04]  /*02a0*/  IMAD.WIDE R14, R3, 0x4, R16 ;  /* 0x00000004030e7825 */ /* 0x000fc800078e0210 */
[C---:B------:R-:W-:Y:S02]  /*02b0*/  IMAD.WIDE R6, R3.reuse, 0x4, R14 ;  /* 0x0000000403067825 */ /* 0x040fe400078e020e */
[----:B------:R-:W3:Y:S02]  /*02c0*/  LDG.E R14, desc[UR4][R14.64] ;  /* 0x000000040e0e7981 */ /* 0x000ee4000c1e1900 */
[C---:B------:R-:W-:Y:S02]  /*02d0*/  IMAD.WIDE R10, R3.reuse, 0x4, R6 ;  /* 0x00000004030a7825 */ /* 0x040fe400078e0206 */
[----:B------:R-:W4:Y:S02]  /*02e0*/  LDG.E R6, desc[UR4][R6.64] ;  /* 0x0000000406067981 */ /* 0x000f24000c1e1900 */
[C---:B------:R-:W-:Y:S02]  /*02f0*/  IMAD.WIDE R8, R3.reuse, 0x4, R10 ;  /* 0x0000000403087825 */ /* 0x040fe400078e020a */
[----:B------:R-:W5:Y:S02]  /*0300*/  LDG.E R10, desc[UR4][R10.64] ;  /* 0x000000040a0a7981 */ /* 0x000f64000c1e1900 */
[----:B------:R-:W-:-:S02]  /*0310*/  IMAD.WIDE R12, R3, 0x4, R8 ;  /* 0x00000004030c7825 */ /* 0x000fc400078e0208 */
[----:B------:R-:W5:Y:S04]  /*0320*/  LDG.E R7, desc[UR4][R4.64] ;  /* 0x0000000404077981 */ /* 0x000f68000c1e1900 */
[----:B------:R-:W5:Y:S01]  /*0330*/  LDG.E R8, desc[UR4][R8.64] ;  /* 0x0000000408087981 */ /* 0x000f62000c1e1900 */
[----:B0-----:R-:W-:-:S03]  /*0340*/  IMAD.WIDE R16, R3, 0x4, R12 ;  /* 0x0000000403107825 */ /* 0x001fc600078e020c */
[----:B------:R-:W5:Y:S04]  /*0350*/  LDG.E R12, desc[UR4][R12.64] ;  /* 0x000000040c0c7981 */ /* 0x000f68000c1e1900 */
[----:B------:R-:W5:Y:S04]  /*0360*/  LDG.E R15, desc[UR4][R16.64] ;  /* 0x00000004100f7981 */ /* 0x000f68000c1e1900 */
[----:B------:R-:W5:Y:S04]  /*0370*/  LDG.E R9, desc[UR4][R4.64+0x4] ;  /* 0x0000040404097981 */ /* 0x000f68000c1e1900 */
[----:B------:R-:W5:Y:S01]  /*0380*/  LDG.E R11, desc[UR4][R4.64+0xc] ;  /* 0x00000c04040b7981 */ /* 0x000f62000c1e1900 */
[----:B--2---:R-:W-:Y:S01]  /*0390*/  FFMA R26, R25, R26, R24 ;  /* 0x0000001a191a7223 */ /* 0x004fe20000000018 */
[----:B------:R-:W-:-:S02]  /*03a0*/  IMAD.WIDE R24, R3, 0x4, R16 ;  /* 0x0000000403187825 */ /* 0x000fc400078e0210 */
[----:B------:R-:W2:Y:S04]  /*03b0*/  LDG.E R16, desc[UR4][R4.64+0x8] ;  /* 0x0000080404107981 */ /* 0x000ea8000c1e1900 */
[----:B------:R-:W2:Y:S01]  /*03c0*/  LDG.E R24, desc[UR4][R24.64] ;  /* 0x0000000418187981 */ /* 0x000ea2000c1e1900 */
[----:B---3--:R-:W-:Y:S01]  /*03d0*/  FFMA R14, R23, R14, R26 ;  /* 0x0000000e170e7223 */ /* 0x008fe2000000001a */
[----:B------:R-:W-:-:S03]  /*03e0*/  IADD3 R22, PT, PT, R22, 0x8, RZ ;  /* 0x0000000816167810 */ /* 0x000fc60007ffe0ff */
[----:B----4-:R-:W-:Y:S01]  /*03f0*/  FFMA R29, R29, R6, R14 ;  /* 0x000000061d1d7223 */ /* 0x010fe2000000000e */
[----:B------:R-:W-:-:S03]  /*0400*/  ISETP.NE.AND P1, PT, R22, RZ, PT ;  /* 0x000000ff1600720c */ /* 0x000fc60003f25270 */
[----:B-----5:R-:W-:Y:S01]  /*0410*/  FFMA R10, R28, R10, R29 ;  /* 0x0000000a1c0a7223 */ /* 0x020fe2000000001d */
[----:B------:R-:W-:-:S03]  /*0420*/  IADD3 R6, P2, PT, R4, 0x20, RZ ;  /* 0x0000002004067810 */ /* 0x000fc60007f5e0ff */
[----:B------:R-:W-:Y:S01]  /*0430*/  FFMA R8, R7, R8, R10 ;  /* 0x0000000807087223 */ /* 0x000fe2000000000a */
[----:B------:R-:W-:Y:S02]  /*0440*/  IADD3.X R7, PT, PT, RZ, R5, RZ, P2, !PT ;  /* 0x00000005ff077210 */ /* 0x000fe400017fe4ff */
[----:B------:R-:W-:Y:S01]  /*0450*/  LEA R18, R3, R18, 0x3 ;  /* 0x0000001203127211 */ /* 0x000fe200078e18ff */
[----:B------:R-:W-:-:S04]  /*0460*/  FFMA R9, R9, R12, R8 ;  /* 0x0000000c09097223 */ /* 0x000fc80000000008 */
[----:B--2---:R-:W-:-:S04]  /*0470*/  FFMA R16, R16, R15, R9 ;  /* 0x0000000f10107223 */ /* 0x004fc80000000009 */
[----:B------:R-:W-:Y:S01]  /*0480*/  FFMA R24, R11, R24, R16 ;  /* 0x000000180b187223 */ /* 0x000fe20000000010 */
[----:B------:R-:W-:Y:S06]  /*0490*/  @P1 BRA `(.L_x_7) ;  /* 0xfffffffc005c1947 */ /* 0x000fec000383ffff */
.L_x_6:
[----:B------:R-:W-:Y:S05]  /*04a0*/  @!P0 BRA `(.L_x_5) ;  /* 0x0000000000fc8947 */ /* 0x000fea0003800000 */
[----:B------:R-:W-:Y:S02]  /*04b0*/  ISETP.GE.U32.AND P1, PT, R27, 0x4, PT ;  /* 0x000000041b00780c */ /* 0x000fe40003f26070 */
[----:B------:R-:W-:-:S04]  /*04c0*/  LOP3.LUT R16, R2, 0x3, RZ, 0xc0, !PT ;  /* 0x0000000302107812 */ /* 0x000fc800078ec0ff */
[----:B------:R-:W-:-:S07]  /*04d0*/  ISETP.NE.AND P0, PT, R16, RZ, PT ;  /* 0x000000ff1000720c */ /* 0x000fce0003f05270 */
[----:B------:R-:W-:Y:S06]  /*04e0*/  @!P1 BRA `(.L_x_8) ;  /* 0x00000000006c9947 */ /* 0x000fec0003800000 */
[----:B------:R-:W0:Y:S01]  /*04f0*/  LDC.64 R6, c[0x0][0x388] ;  /* 0x0000e200ff067b82 */ /* 0x000e220000000a00 */
[----:B------:R-:W1:Y:S01]  /*0500*/  LDCU.64 UR6, c[0x0][0x380] ;  /* 0x00007000ff0677ac */ /* 0x000e620008000a00 */
[----:B------:R-:W-:Y:S01]  /*0510*/  IMAD R9, R21, R3, R0 ;  /* 0x0000000315097224 */ /* 0x000fe200078e0200 */
[CC--:B------:R-:W-:Y:S02]  /*0520*/  IADD3 R5, PT, PT, R20.reuse, R21.reuse, RZ ;  /* 0x0000001514057210 */ /* 0x0c0fe40007ffe0ff */
[----:B------:R-:W-:-:S03]  /*0530*/  IADD3 R10, P1, PT, R20, R21, RZ ;  /* 0x00000015140a7210 */ /* 0x000fc60007f3e0ff */
[----:B------:R-:W2:Y:S01]  /*0540*/  LDC.64 R14, c[0x0][0x380] ;  /* 0x0000e000ff0e7b82 */ /* 0x000ea20000000a00 */
[----:B0-----:R-:W-:-:S04]  /*0550*/  IMAD.WIDE R6, R9, 0x4, R6 ;  /* 0x0000000409067825 */ /* 0x001fc800078e0206 */
[----:B------:R-:W-:Y:S02]  /*0560*/  IMAD.WIDE R8, R3, 0x4, R6 ;  /* 0x0000000403087825 */ /* 0x000fe400078e0206 */
[----:B------:R-:W3:Y:S02]  /*0570*/  LDG.E R6, desc[UR4][R6.64] ;  /* 0x0000000406067981 */ /* 0x000ee4000c1e1900 */
[----:B--2---:R-:W-:Y:S01]  /*0580*/  IMAD.WIDE.U32 R14, R5, 0x4, R14 ;  /* 0x00000004050e7825 */ /* 0x004fe200078e000e */
[----:B------:R-:W-:Y:S02]  /*0590*/  IADD3.X R5, PT, PT, RZ, RZ, RZ, P1, !PT ;  /* 0x000000ffff057210 */ /* 0x000fe40000ffe4ff */
[----:B-1----:R-:W-:-:S03]  /*05a0*/  LEA R4, P1, R10, UR6, 0x2 ;  /* 0x000000060a047c11 */ /* 0x002fc6000f8210ff */
[----:B------:R-:W3:Y:S01]  /*05b0*/  LDG.E R15, desc[UR4][R14.64] ;  /* 0x000000040e0f7981 */ /* 0x000ee2000c1e1900 */
[----:B------:R-:W-:Y:S01]  /*05c0*/  LEA.HI.X R5, R10, UR7, R5, 0x2, P1 ;  /* 0x000000070a057c11 */ /* 0x000fe200088f1405 */
[C---:B------:R-:W-:Y:S02]  /*05d0*/  IMAD.WIDE R10, R3.reuse, 0x4, R8 ;  /* 0x00000004030a7825 */ /* 0x040fe400078e0208 */
[----:B------:R-:W2:Y:S04]  /*05e0*/  LDG.E R8, desc[UR4][R8.64] ;  /* 0x0000000408087981 */ /* 0x000ea8000c1e1900 */
[----:B------:R-:W2:Y:S01]  /*05f0*/  LDG.E R17, desc[UR4][R4.64+0x4] ;  /* 0x0000040404117981 */ /* 0x000ea2000c1e1900 */
[----:B------:R-:W-:-:S03]  /*0600*/  IMAD.WIDE R12, R3, 0x4, R10 ;  /* 0x00000004030c7825 */ /* 0x000fc600078e020a */
[----:B------:R-:W4:Y:S04]  /*0610*/  LDG.E R22, desc[UR4][R10.64] ;  /* 0x000000040a167981 */ /* 0x000f28000c1e1900 */
[----:B------:R-:W4:Y:S04]  /*0620*/  LDG.E R18, desc[UR4][R4.64+0x8] ;  /* 0x0000080404127981 */ /* 0x000f28000c1e1900 */
[----:B------:R-:W5:Y:S04]  /*0630*/  LDG.E R26, desc[UR4][R4.64+0xc] ;  /* 0x00000c04041a7981 */ /* 0x000f68000c1e1900 */
[----:B------:R-:W5:Y:S01]  /*0640*/  LDG.E R12, desc[UR4][R12.64] ;  /* 0x000000040c0c7981 */ /* 0x000f62000c1e1900 */
[----:B------:R-:W-:Y:S01]  /*0650*/  IADD3 R21, PT, PT, R21, 0x4, RZ ;  /* 0x0000000415157810 */ /* 0x000fe20007ffe0ff */
[----:B---3--:R-:W-:-:S04]  /*0660*/  FFMA R24, R15, R6, R24 ;  /* 0x000000060f187223 */ /* 0x008fc80000000018 */
[----:B--2---:R-:W-:-:S04]  /*0670*/  FFMA R17, R17, R8, R24 ;  /* 0x0000000811117223 */ /* 0x004fc80000000018 */
[----:B----4-:R-:W-:-:S04]  /*0680*/  FFMA R17, R18, R22, R17 ;  /* 0x0000001612117223 */ /* 0x010fc80000000011 */
[----:B-----5:R-:W-:-:S07]  /*0690*/  FFMA R24, R26, R12, R17 ;  /* 0x0000000c1a187223 */ /* 0x020fce0000000011 */
.L_x_8:
[----:B------:R-:W-:Y:S05]  /*06a0*/  @!P0 BRA `(.L_x_5) ;  /* 0x00000000007c8947 */ /* 0x000fea0003800000 */
[----:B------:R-:W-:Y:S01]  /*06b0*/  ISETP.NE.AND P1, PT, R16, 0x1, PT ;  /* 0x000000011000780c */ /* 0x000fe20003f25270 */
[----:B------:R-:W0:Y:S01]  /*06c0*/  LDC.64 R12, c[0x0][0x380] ;  /* 0x0000e000ff0c7b82 */ /* 0x000e220000000a00 */
[----:B------:R-:W-:-:S04]  /*06d0*/  LOP3.LUT R2, R2, 0x1, RZ, 0xc0, !PT ;  /* 0x0000000102027812 */ /* 0x000fc800078ec0ff */
[----:B------:R-:W-:-:S03]  /*06e0*/  ISETP.NE.U32.AND P0, PT, R2, 0x1, PT ;  /* 0x000000010200780c */ /* 0x000fc60003f05070 */
[----:B------:R-:W1:Y:S04]  /*06f0*/  LDC.64 R10, c[0x0][0x388] ;  /* 0x0000e200ff0a7b82 */ /* 0x000e680000000a00 */
[CC--:B------:R-:W-:Y:S02]  /*0700*/  @P1 IADD3 R15, PT, PT, R20.reuse, R21.reuse, RZ ;  /* 0x00000015140f1210 */ /* 0x0c0fe40007ffe0ff */
[----:B------:R-:W-:Y:S02]  /*0710*/  @P1 IADD3 R2, P2, PT, R20, R21, RZ ;  /* 0x0000001514021210 */ /* 0x000fe40007f5e0ff */
[----:B------:R-:W2:Y:S02]  /*0720*/  @P1 LDC.64 R4, c[0x0][0x380] ;  /* 0x0000e000ff041b82 */ /* 0x000ea40000000a00 */
[----:B------:R-:W-:-:S06]  /*0730*/  @P1 IADD3.X R14, PT, PT, RZ, RZ, RZ, P2, !PT ;  /* 0x000000ffff0e1210 */ /* 0x000fcc00017fe4ff */
[----:B------:R-:W3:Y:S01]  /*0740*/  LDC.64 R6, c[0x0][0x380] ;  /* 0x0000e000ff067b82 */ /* 0x000ee20000000a00 */
[----:B0-----:R-:W-:-:S04]  /*0750*/  @P1 IMAD.WIDE.U32 R12, R15, 0x4, R12 ;  /* 0x000000040f0c1825 */ /* 0x001fc800078e000c */
[C---:B------:R-:W-:Y:S01]  /*0760*/  @P1 IMAD R15, R21.reuse, R3, R0 ;  /* 0x00000003150f1224 */ /* 0x040fe200078e0200 */
[----:B------:R-:W-:Y:S01]  /*0770*/  @P1 IADD3 R21, PT, PT, R21, 0x2, RZ ;  /* 0x0000000215151810 */ /* 0x000fe20007ffe0ff */
[----:B------:R-:W4:Y:S01]  /*0780*/  @P1 LDG.E R13, desc[UR4][R12.64] ;  /* 0x000000040c0d1981 */ /* 0x000f22000c1e1900 */
[----:B------:R-:W0:Y:S01]  /*0790*/  LDC.64 R8, c[0x0][0x388] ;  /* 0x0000e200ff087b82 */ /* 0x000e220000000a00 */
[----:B-1----:R-:W-:Y:S01]  /*07a0*/  @P1 IMAD.WIDE R10, R15, 0x4, R10 ;  /* 0x000000040f0a1825 */ /* 0x002fe200078e020a */
[----:B------:R-:W-:Y:S02]  /*07b0*/  @!P0 IADD3 R17, PT, PT, R20, R21, RZ ;  /* 0x0000001514118210 */ /* 0x000fe40007ffe0ff */
[----:B--2---:R-:W-:Y:S01]  /*07c0*/  @P1 LEA R4, P2, R2, R4, 0x2 ;  /* 0x0000000402041211 */ /* 0x004fe200078410ff */
[----:B------:R-:W-:-:S03]  /*07d0*/  @!P0 IMAD R21, R21, R3, R0 ;  /* 0x0000000315158224 */ /* 0x000fc600078e0200 */
[----:B------:R-:W-:Y:S01]  /*07e0*/  @P1 LEA.HI.X R5, R2, R5, R14, 0x2, P2 ;  /* 0x0000000502051211 */ /* 0x000fe200010f140e */
[----:B------:R-:W-:Y:S01]  /*07f0*/  @P1 IMAD.WIDE R14, R3, 0x4, R10 ;  /* 0x00000004030e1825 */ /* 0x000fe200078e020a */
[----:B------:R-:W4:Y:S03]  /*0800*/  @P1 LDG.E R2, desc[UR4][R10.64] ;  /* 0x000000040a021981 */ /* 0x000f26000c1e1900 */
[----:B---3--:R-:W-:Y:S01]  /*0810*/  @!P0 IMAD.WIDE.U32 R6, R17, 0x4, R6 ;  /* 0x0000000411068825 */ /* 0x008fe200078e0006 */
[----:B------:R-:W2:Y:S04]  /*0820*/  @P1 LDG.E R5, desc[UR4][R4.64+0x4] ;  /* 0x0000040404051981 */ /* 0x000ea8000c1e1900 */
[----:B------:R-:W2:Y:S01]  /*0830*/  @P1 LDG.E R14, desc[UR4][R14.64] ;  /* 0x000000040e0e1981 */ /* 0x000ea2000c1e1900 */
[----:B0-----:R-:W-:-:S03]  /*0840*/  @!P0 IMAD.WIDE R8, R21, 0x4, R8 ;  /* 0x0000000415088825 */ /* 0x001fc600078e0208 */
[----:B------:R-:W3:Y:S04]  /*0850*/  @!P0 LDG.E R7, desc[UR4][R6.64] ;  /* 0x0000000406078981 */ /* 0x000ee8000c1e1900 */
[----:B------:R-:W3:Y:S01]  /*0860*/  @!P0 LDG.E R8, desc[UR4][R8.64] ;  /* 0x0000000408088981 */ /* 0x000ee2000c1e1900 */
[----:B----4-:R-:W-:-:S04]  /*0870*/  @P1 FFMA R2, R13, R2, R24 ;  /* 0x000000020d021223 */ /* 0x010fc80000000018 */
[----:B--2---:R-:W-:-:S04]  /*0880*/  @P1 FFMA R24, R5, R14, R2 ;  /* 0x0000000e05181223 */ /* 0x004fc80000000002 */
[----:B---3--:R-:W-:-:S07]  /*0890*/  @!P0 FFMA R24, R7, R8, R24 ;  /* 0x0000000807188223 */ /* 0x008fce0000000018 */
.L_x_5:
[----:B------:R-:W0:Y:S01]  /*08a0*/  LDC.64 R4, c[0x0][0x390] ;  /* 0x0000e400ff047b82 */ /* 0x000e220000000a00 */
[----:B------:R-:W-:-:S04]  /*08b0*/  IMAD R3, R19, R3, R0 ;  /* 0x0000000313037224 */ /* 0x000fc800078e0200 */
[----:B0-----:R-:W-:-:S05]  /*08c0*/  IMAD.WIDE R2, R3, 0x4, R4 ;  /* 0x0000000403027825 */ /* 0x001fca00078e0204 */
[----:B------:R-:W-:Y:S01]  /*08d0*/  STG.E desc[UR4][R2.64], R24 ;  /* 0x0000001802007986 */ /* 0x000fe2000c101904 */
[----:B------:R-:W-:Y:S05]  /*08e0*/  EXIT ;  /* 0x000000000000794d */ /* 0x000fea0003800000 */
.L_x_9:
        /* <DEDUP_REMOVED lines=9> */
.L_x_11:


//--------------------- .nv.shared._Z18kernel_tiled_floatILi256ELi8ELi2ELi128ELi128ELi16ELi8ELi8ELi4ELi0EEvPKfS1_Pfiii --------------------------
	.section	.nv.shared._Z18kernel_tiled_floatILi256ELi8ELi2ELi128ELi128ELi16ELi8ELi8ELi4ELi0EEvPKfS1_Pfiii,"aw",@nobits
	.sectionflags	@""
	.align	16
	.zero		1024


//--------------------- .nv.shared.reserved.0     --------------------------
	.section	.nv.shared.reserved.0,"aw",@nobits
	.weak		__nv_reservedSMEM_offset_0_alias
	.size		__nv_reservedSMEM_offset_0_alias, 0, 64
	.other		__nv_reservedSMEM_offset_0_alias,@"STO_CUDA_RESERVED_SHARED STV_DEFAULT"
__nv_reservedSMEM_offset_0_alias:
	.zero		0
	.zero		64


//--------------------- .nv.shared._Z10naive_gemmPKfS0_Pfiii --------------------------
	.section	.nv.shared._Z10naive_gemmPKfS0_Pfiii,"aw",@nobits
	.sectionflags	@""
	.align	16
	.zero		1024


//--------------------- .nv.constant0._Z18kernel_tiled_floatILi256ELi8ELi2ELi128ELi128ELi16ELi8ELi8ELi4ELi0EEvPKfS1_Pfiii --------------------------
	.section	.nv.constant0._Z18kernel_tiled_floatILi256ELi8ELi2ELi128ELi128ELi16ELi8ELi8ELi4ELi0EEvPKfS1_Pfiii,"a",@progbits
	.sectionflags	@""
	.align	4
.nv.constant0._Z18kernel_tiled_floatILi256ELi8ELi2ELi128ELi128ELi16ELi8ELi8ELi4ELi0EEvPKfS1_Pfiii:
	.zero		932


//--------------------- .nv.constant0._Z10naive_gemmPKfS0_Pfiii --------------------------
	.section	.nv.constant0._Z10naive_gemmPKfS0_Pfiii,"a",@progbits
	.sectionflags	@""
	.align	4
.nv.constant0._Z10naive_gemmPKfS0_Pfiii:
	.zero		932


//--------------------- SYMBOLS --------------------------

	.type		.nv.reservedSmem.offset0,@object
	.size		.nv.reservedSmem.offset0,0x4
	.type		.nv.reservedSmem.cap,@object
	.size		.nv.reservedSmem.cap,0x4
